//
// Generated by NVIDIA NVVM Compiler
//
// Compiler Build ID: CL-36424714
// Cuda compilation tools, release 13.0, V13.0.88
// Based on NVVM 20.0.0
//

.version 9.0
.target sm_100
.address_size 64

	// .globl	_Z8sumRandCPiiii
.global .align 4 .u32 min_el = 2147483647;

.visible .entry _Z8sumRandCPiiii(
	.param .u64 .ptr .align 1 _Z8sumRandCPiiii_param_0,
	.param .u32 _Z8sumRandCPiiii_param_1,
	.param .u32 _Z8sumRandCPiiii_param_2,
	.param .u32 _Z8sumRandCPiiii_param_3
)
{
	.reg .pred 	%p<12>;
	.reg .b32 	%r<214>;
	.reg .b64 	%rd<93>;

	ld.param.u64 	%rd2, [_Z8sumRandCPiiii_param_0];
	ld.param.u32 	%r21, [_Z8sumRandCPiiii_param_1];
	ld.param.u32 	%r19, [_Z8sumRandCPiiii_param_2];
	ld.param.u32 	%r20, [_Z8sumRandCPiiii_param_3];
	cvta.to.global.u64 	%rd1, %rd2;
	mov.u32 	%r22, %ctaid.x;
	mov.u32 	%r23, %ntid.x;
	mov.u32 	%r24, %tid.x;
	mad.lo.s32 	%r25, %r22, %r23, %r24;
	mul.lo.s32 	%r26, %r20, %r25;
	div.s32 	%r1, %r26, %r19;
	mul.lo.s32 	%r27, %r1, %r19;
	sub.s32 	%r2, %r26, %r27;
	add.s32 	%r3, %r19, 1;
	mad.lo.s32 	%r4, %r21, %r19, %r21;
	setp.ge.s32 	%p1, %r1, %r21;
	setp.lt.s32 	%p2, %r20, 1;
	or.pred  	%p3, %p1, %p2;
	@%p3 bra 	$L__BB0_12;
	and.b32  	%r5, %r20, 7;
	setp.lt.u32 	%p4, %r20, 8;
	mov.b32 	%r212, 0;
	@%p4 bra 	$L__BB0_4;
	and.b32  	%r212, %r20, 2147483640;
	neg.s32 	%r210, %r212;
	add.s32 	%r209, %r2, 3;
$L__BB0_3:
	.pragma "nounroll";
	add.s32 	%r29, %r209, -3;
	div.s32 	%r30, %r29, %r19;
	mul.lo.s32 	%r31, %r30, %r19;
	sub.s32 	%r32, %r29, %r31;
	add.s32 	%r33, %r30, %r1;
	mul.lo.s32 	%r34, %r33, %r3;
	add.s32 	%r35, %r34, %r32;
	mul.wide.s32 	%rd3, %r35, 4;
	add.s64 	%rd4, %rd1, %rd3;
	ld.global.u32 	%r36, [%rd4];
	add.s32 	%r37, %r34, %r19;
	mul.wide.s32 	%rd5, %r37, 4;
	add.s64 	%rd6, %rd1, %rd5;
	atom.global.add.u32 	%r38, [%rd6], %r36;
	add.s32 	%r39, %r32, %r4;
	mul.wide.s32 	%rd7, %r39, 4;
	add.s64 	%rd8, %rd1, %rd7;
	atom.global.add.u32 	%r40, [%rd8], %r36;
	add.s32 	%r41, %r209, -2;
	div.s32 	%r42, %r41, %r19;
	mul.lo.s32 	%r43, %r42, %r19;
	sub.s32 	%r44, %r41, %r43;
	add.s32 	%r45, %r42, %r1;
	mul.lo.s32 	%r46, %r45, %r3;
	add.s32 	%r47, %r46, %r44;
	mul.wide.s32 	%rd9, %r47, 4;
	add.s64 	%rd10, %rd1, %rd9;
	ld.global.u32 	%r48, [%rd10];
	add.s32 	%r49, %r46, %r19;
	mul.wide.s32 	%rd11, %r49, 4;
	add.s64 	%rd12, %rd1, %rd11;
	atom.global.add.u32 	%r50, [%rd12], %r48;
	add.s32 	%r51, %r44, %r4;
	mul.wide.s32 	%rd13, %r51, 4;
	add.s64 	%rd14, %rd1, %rd13;
	atom.global.add.u32 	%r52, [%rd14], %r48;
	add.s32 	%r53, %r209, -1;
	div.s32 	%r54, %r53, %r19;
	mul.lo.s32 	%r55, %r54, %r19;
	sub.s32 	%r56, %r53, %r55;
	add.s32 	%r57, %r54, %r1;
	mul.lo.s32 	%r58, %r57, %r3;
	add.s32 	%r59, %r58, %r56;
	mul.wide.s32 	%rd15, %r59, 4;
	add.s64 	%rd16, %rd1, %rd15;
	ld.global.u32 	%r60, [%rd16];
	add.s32 	%r61, %r58, %r19;
	mul.wide.s32 	%rd17, %r61, 4;
	add.s64 	%rd18, %rd1, %rd17;
	atom.global.add.u32 	%r62, [%rd18], %r60;
	add.s32 	%r63, %r56, %r4;
	mul.wide.s32 	%rd19, %r63, 4;
	add.s64 	%rd20, %rd1, %rd19;
	atom.global.add.u32 	%r64, [%rd20], %r60;
	add.s32 	%r65, %r209, 4;
	div.s32 	%r66, %r209, %r19;
	mul.lo.s32 	%r67, %r66, %r19;
	sub.s32 	%r68, %r209, %r67;
	add.s32 	%r69, %r66, %r1;
	mul.lo.s32 	%r70, %r69, %r3;
	add.s32 	%r71, %r70, %r68;
	mul.wide.s32 	%rd21, %r71, 4;
	add.s64 	%rd22, %rd1, %rd21;
	ld.global.u32 	%r72, [%rd22];
	add.s32 	%r73, %r70, %r19;
	mul.wide.s32 	%rd23, %r73, 4;
	add.s64 	%rd24, %rd1, %rd23;
	atom.global.add.u32 	%r74, [%rd24], %r72;
	add.s32 	%r75, %r68, %r4;
	mul.wide.s32 	%rd25, %r75, 4;
	add.s64 	%rd26, %rd1, %rd25;
	atom.global.add.u32 	%r76, [%rd26], %r72;
	add.s32 	%r77, %r209, 1;
	div.s32 	%r78, %r77, %r19;
	mul.lo.s32 	%r79, %r78, %r19;
	sub.s32 	%r80, %r77, %r79;
	add.s32 	%r81, %r78, %r1;
	mul.lo.s32 	%r82, %r81, %r3;
	add.s32 	%r83, %r82, %r80;
	mul.wide.s32 	%rd27, %r83, 4;
	add.s64 	%rd28, %rd1, %rd27;
	ld.global.u32 	%r84, [%rd28];
	add.s32 	%r85, %r82, %r19;
	mul.wide.s32 	%rd29, %r85, 4;
	add.s64 	%rd30, %rd1, %rd29;
	atom.global.add.u32 	%r86, [%rd30], %r84;
	add.s32 	%r87, %r80, %r4;
	mul.wide.s32 	%rd31, %r87, 4;
	add.s64 	%rd32, %rd1, %rd31;
	atom.global.add.u32 	%r88, [%rd32], %r84;
	add.s32 	%r89, %r209, 2;
	div.s32 	%r90, %r89, %r19;
	mul.lo.s32 	%r91, %r90, %r19;
	sub.s32 	%r92, %r89, %r91;
	add.s32 	%r93, %r90, %r1;
	mul.lo.s32 	%r94, %r93, %r3;
	add.s32 	%r95, %r94, %r92;
	mul.wide.s32 	%rd33, %r95, 4;
	add.s64 	%rd34, %rd1, %rd33;
	ld.global.u32 	%r96, [%rd34];
	add.s32 	%r97, %r94, %r19;
	mul.wide.s32 	%rd35, %r97, 4;
	add.s64 	%rd36, %rd1, %rd35;
	atom.global.add.u32 	%r98, [%rd36], %r96;
	add.s32 	%r99, %r92, %r4;
	mul.wide.s32 	%rd37, %r99, 4;
	add.s64 	%rd38, %rd1, %rd37;
	atom.global.add.u32 	%r100, [%rd38], %r96;
	add.s32 	%r101, %r209, 3;
	div.s32 	%r102, %r101, %r19;
	mul.lo.s32 	%r103, %r102, %r19;
	sub.s32 	%r104, %r101, %r103;
	add.s32 	%r105, %r102, %r1;
	mul.lo.s32 	%r106, %r105, %r3;
	add.s32 	%r107, %r106, %r104;
	mul.wide.s32 	%rd39, %r107, 4;
	add.s64 	%rd40, %rd1, %rd39;
	ld.global.u32 	%r108, [%rd40];
	add.s32 	%r109, %r106, %r19;
	mul.wide.s32 	%rd41, %r109, 4;
	add.s64 	%rd42, %rd1, %rd41;
	atom.global.add.u32 	%r110, [%rd42], %r108;
	add.s32 	%r111, %r104, %r4;
	mul.wide.s32 	%rd43, %r111, 4;
	add.s64 	%rd44, %rd1, %rd43;
	atom.global.add.u32 	%r112, [%rd44], %r108;
	div.s32 	%r113, %r65, %r19;
	mul.lo.s32 	%r114, %r113, %r19;
	sub.s32 	%r115, %r65, %r114;
	add.s32 	%r116, %r113, %r1;
	mul.lo.s32 	%r117, %r116, %r3;
	add.s32 	%r118, %r117, %r115;
	mul.wide.s32 	%rd45, %r118, 4;
	add.s64 	%rd46, %rd1, %rd45;
	ld.global.u32 	%r119, [%rd46];
	add.s32 	%r120, %r117, %r19;
	mul.wide.s32 	%rd47, %r120, 4;
	add.s64 	%rd48, %rd1, %rd47;
	atom.global.add.u32 	%r121, [%rd48], %r119;
	add.s32 	%r122, %r115, %r4;
	mul.wide.s32 	%rd49, %r122, 4;
	add.s64 	%rd50, %rd1, %rd49;
	atom.global.add.u32 	%r123, [%rd50], %r119;
	add.s32 	%r210, %r210, 8;
	add.s32 	%r209, %r209, 8;
	setp.ne.s32 	%p5, %r210, 0;
	@%p5 bra 	$L__BB0_3;
$L__BB0_4:
	setp.eq.s32 	%p6, %r5, 0;
	@%p6 bra 	$L__BB0_12;
	and.b32  	%r14, %r20, 3;
	setp.lt.u32 	%p7, %r5, 4;
	@%p7 bra 	$L__BB0_7;
	add.s32 	%r124, %r212, %r2;
	div.s32 	%r125, %r124, %r19;
	mul.lo.s32 	%r126, %r125, %r19;
	sub.s32 	%r127, %r124, %r126;
	add.s32 	%r128, %r125, %r1;
	mul.lo.s32 	%r129, %r128, %r3;
	add.s32 	%r130, %r129, %r127;
	mul.wide.s32 	%rd51, %r130, 4;
	add.s64 	%rd52, %rd1, %rd51;
	ld.global.u32 	%r131, [%rd52];
	add.s32 	%r132, %r129, %r19;
	mul.wide.s32 	%rd53, %r132, 4;
	add.s64 	%rd54, %rd1, %rd53;
	atom.global.add.u32 	%r133, [%rd54], %r131;
	add.s32 	%r134, %r127, %r4;
	mul.wide.s32 	%rd55, %r134, 4;
	add.s64 	%rd56, %rd1, %rd55;
	atom.global.add.u32 	%r135, [%rd56], %r131;
	add.s32 	%r136, %r124, 1;
	div.s32 	%r137, %r136, %r19;
	mul.lo.s32 	%r138, %r137, %r19;
	sub.s32 	%r139, %r136, %r138;
	add.s32 	%r140, %r137, %r1;
	mul.lo.s32 	%r141, %r140, %r3;
	add.s32 	%r142, %r141, %r139;
	mul.wide.s32 	%rd57, %r142, 4;
	add.s64 	%rd58, %rd1, %rd57;
	ld.global.u32 	%r143, [%rd58];
	add.s32 	%r144, %r141, %r19;
	mul.wide.s32 	%rd59, %r144, 4;
	add.s64 	%rd60, %rd1, %rd59;
	atom.global.add.u32 	%r145, [%rd60], %r143;
	add.s32 	%r146, %r139, %r4;
	mul.wide.s32 	%rd61, %r146, 4;
	add.s64 	%rd62, %rd1, %rd61;
	atom.global.add.u32 	%r147, [%rd62], %r143;
	add.s32 	%r148, %r124, 2;
	div.s32 	%r149, %r148, %r19;
	mul.lo.s32 	%r150, %r149, %r19;
	sub.s32 	%r151, %r148, %r150;
	add.s32 	%r152, %r149, %r1;
	mul.lo.s32 	%r153, %r152, %r3;
	add.s32 	%r154, %r153, %r151;
	mul.wide.s32 	%rd63, %r154, 4;
	add.s64 	%rd64, %rd1, %rd63;
	ld.global.u32 	%r155, [%rd64];
	add.s32 	%r156, %r153, %r19;
	mul.wide.s32 	%rd65, %r156, 4;
	add.s64 	%rd66, %rd1, %rd65;
	atom.global.add.u32 	%r157, [%rd66], %r155;
	add.s32 	%r158, %r151, %r4;
	mul.wide.s32 	%rd67, %r158, 4;
	add.s64 	%rd68, %rd1, %rd67;
	atom.global.add.u32 	%r159, [%rd68], %r155;
	add.s32 	%r160, %r124, 3;
	div.s32 	%r161, %r160, %r19;
	mul.lo.s32 	%r162, %r161, %r19;
	sub.s32 	%r163, %r160, %r162;
	add.s32 	%r164, %r161, %r1;
	mul.lo.s32 	%r165, %r164, %r3;
	add.s32 	%r166, %r165, %r163;
	mul.wide.s32 	%rd69, %r166, 4;
	add.s64 	%rd70, %rd1, %rd69;
	ld.global.u32 	%r167, [%rd70];
	add.s32 	%r168, %r165, %r19;
	mul.wide.s32 	%rd71, %r168, 4;
	add.s64 	%rd72, %rd1, %rd71;
	atom.global.add.u32 	%r169, [%rd72], %r167;
	add.s32 	%r170, %r163, %r4;
	mul.wide.s32 	%rd73, %r170, 4;
	add.s64 	%rd74, %rd1, %rd73;
	atom.global.add.u32 	%r171, [%rd74], %r167;
	add.s32 	%r212, %r212, 4;
$L__BB0_7:
	setp.eq.s32 	%p8, %r14, 0;
	@%p8 bra 	$L__BB0_12;
	setp.eq.s32 	%p9, %r14, 1;
	@%p9 bra 	$L__BB0_10;
	add.s32 	%r172, %r212, %r2;
	div.s32 	%r173, %r172, %r19;
	mul.lo.s32 	%r174, %r173, %r19;
	sub.s32 	%r175, %r172, %r174;
	add.s32 	%r176, %r173, %r1;
	mul.lo.s32 	%r177, %r176, %r3;
	add.s32 	%r178, %r177, %r175;
	mul.wide.s32 	%rd75, %r178, 4;
	add.s64 	%rd76, %rd1, %rd75;
	ld.global.u32 	%r179, [%rd76];
	add.s32 	%r180, %r177, %r19;
	mul.wide.s32 	%rd77, %r180, 4;
	add.s64 	%rd78, %rd1, %rd77;
	atom.global.add.u32 	%r181, [%rd78], %r179;
	add.s32 	%r182, %r175, %r4;
	mul.wide.s32 	%rd79, %r182, 4;
	add.s64 	%rd80, %rd1, %rd79;
	atom.global.add.u32 	%r183, [%rd80], %r179;
	add.s32 	%r184, %r172, 1;
	div.s32 	%r185, %r184, %r19;
	mul.lo.s32 	%r186, %r185, %r19;
	sub.s32 	%r187, %r184, %r186;
	add.s32 	%r188, %r185, %r1;
	mul.lo.s32 	%r189, %r188, %r3;
	add.s32 	%r190, %r189, %r187;
	mul.wide.s32 	%rd81, %r190, 4;
	add.s64 	%rd82, %rd1, %rd81;
	ld.global.u32 	%r191, [%rd82];
	add.s32 	%r192, %r189, %r19;
	mul.wide.s32 	%rd83, %r192, 4;
	add.s64 	%rd84, %rd1, %rd83;
	atom.global.add.u32 	%r193, [%rd84], %r191;
	add.s32 	%r194, %r187, %r4;
	mul.wide.s32 	%rd85, %r194, 4;
	add.s64 	%rd86, %rd1, %rd85;
	atom.global.add.u32 	%r195, [%rd86], %r191;
	add.s32 	%r212, %r212, 2;
$L__BB0_10:
	and.b32  	%r196, %r20, 1;
	setp.eq.b32 	%p10, %r196, 1;
	not.pred 	%p11, %p10;
	@%p11 bra 	$L__BB0_12;
	add.s32 	%r197, %r212, %r2;
	div.s32 	%r198, %r197, %r19;
	mul.lo.s32 	%r199, %r198, %r19;
	sub.s32 	%r200, %r197, %r199;
	add.s32 	%r201, %r198, %r1;
	mul.lo.s32 	%r202, %r201, %r3;
	add.s32 	%r203, %r202, %r200;
	mul.wide.s32 	%rd87, %r203, 4;
	add.s64 	%rd88, %rd1, %rd87;
	ld.global.u32 	%r204, [%rd88];
	add.s32 	%r205, %r202, %r19;
	mul.wide.s32 	%rd89, %r205, 4;
	add.s64 	%rd90, %rd1, %rd89;
	atom.global.add.u32 	%r206, [%rd90], %r204;
	add.s32 	%r207, %r200, %r4;
	mul.wide.s32 	%rd91, %r207, 4;
	add.s64 	%rd92, %rd1, %rd91;
	atom.global.add.u32 	%r208, [%rd92], %r204;
$L__BB0_12:
	ret;

}
	// .globl	_Z7findMinPiii
.visible .entry _Z7findMinPiii(
	.param .u64 .ptr .align 1 _Z7findMinPiii_param_0,
	.param .u32 _Z7findMinPiii_param_1,
	.param .u32 _Z7findMinPiii_param_2
)
{
	.reg .pred 	%p<4>;
	.reg .b32 	%r<18>;
	.reg .b64 	%rd<5>;

	ld.param.u64 	%rd1, [_Z7findMinPiii_param_0];
	ld.param.u32 	%r6, [_Z7findMinPiii_param_1];
	ld.param.u32 	%r7, [_Z7findMinPiii_param_2];
	mov.u32 	%r8, %ctaid.x;
	mov.u32 	%r9, %ntid.x;
	mov.u32 	%r10, %tid.x;
	mad.lo.s32 	%r17, %r8, %r9, %r10;
	setp.lt.s32 	%p1, %r17, %r6;
	mov.u32 	%r16, %r7;
	@%p1 bra 	$L__BB1_3;
	add.s32 	%r11, %r7, %r6;
	setp.ge.s32 	%p2, %r17, %r11;
	@%p2 bra 	$L__BB1_5;
	sub.s32 	%r16, %r17, %r6;
	mov.u32 	%r17, %r6;
$L__BB1_3:
	mad.lo.s32 	%r12, %r17, %r7, %r17;
	add.s32 	%r13, %r12, %r16;
	cvta.to.global.u64 	%rd2, %rd1;
	mul.wide.s32 	%rd3, %r13, 4;
	add.s64 	%rd4, %rd2, %rd3;
	ld.global.u32 	%r5, [%rd4];
	ld.global.u32 	%r14, [min_el];
	setp.le.s32 	%p3, %r14, %r5;
	@%p3 bra 	$L__BB1_5;
	atom.global.min.s32 	%r15, [min_el], %r5;
$L__BB1_5:
	ret;

}
	// .globl	_Z9updateMinPiiii
.visible .entry _Z9updateMinPiiii(
	.param .u64 .ptr .align 1 _Z9updateMinPiiii_param_0,
	.param .u32 _Z9updateMinPiiii_param_1,
	.param .u32 _Z9updateMinPiiii_param_2,
	.param .u32 _Z9updateMinPiiii_param_3
)
{
	.reg .pred 	%p<12>;
	.reg .b32 	%r<127>;
	.reg .b64 	%rd<12>;

	ld.param.u64 	%rd3, [_Z9updateMinPiiii_param_0];
	ld.param.u32 	%r23, [_Z9updateMinPiiii_param_1];
	ld.param.u32 	%r24, [_Z9updateMinPiiii_param_2];
	ld.param.u32 	%r22, [_Z9updateMinPiiii_param_3];
	cvta.to.global.u64 	%rd1, %rd3;
	mov.u32 	%r25, %ctaid.x;
	mov.u32 	%r26, %ntid.x;
	mov.u32 	%r27, %tid.x;
	mad.lo.s32 	%r28, %r25, %r26, %r27;
	mul.lo.s32 	%r1, %r22, %r28;
	mul.lo.s32 	%r29, %r24, %r23;
	setp.ge.s32 	%p1, %r1, %r29;
	setp.lt.s32 	%p2, %r22, 1;
	or.pred  	%p3, %p1, %p2;
	@%p3 bra 	$L__BB2_13;
	and.b32  	%r2, %r22, 15;
	setp.lt.u32 	%p4, %r22, 16;
	mov.b32 	%r123, 0;
	@%p4 bra 	$L__BB2_4;
	and.b32  	%r123, %r22, 2147483632;
	neg.s32 	%r121, %r123;
	add.s64 	%rd2, %rd1, 32;
	mov.u32 	%r120, %r1;
$L__BB2_3:
	.pragma "nounroll";
	mul.wide.s32 	%rd4, %r120, 4;
	add.s64 	%rd5, %rd2, %rd4;
	ld.global.u32 	%r31, [min_el];
	ld.global.u32 	%r32, [%rd5+-32];
	add.s32 	%r33, %r32, %r31;
	st.global.u32 	[%rd5+-32], %r33;
	ld.global.u32 	%r34, [min_el];
	ld.global.u32 	%r35, [%rd5+-28];
	add.s32 	%r36, %r35, %r34;
	st.global.u32 	[%rd5+-28], %r36;
	ld.global.u32 	%r37, [min_el];
	ld.global.u32 	%r38, [%rd5+-24];
	add.s32 	%r39, %r38, %r37;
	st.global.u32 	[%rd5+-24], %r39;
	ld.global.u32 	%r40, [min_el];
	ld.global.u32 	%r41, [%rd5+-20];
	add.s32 	%r42, %r41, %r40;
	st.global.u32 	[%rd5+-20], %r42;
	ld.global.u32 	%r43, [min_el];
	ld.global.u32 	%r44, [%rd5+-16];
	add.s32 	%r45, %r44, %r43;
	st.global.u32 	[%rd5+-16], %r45;
	ld.global.u32 	%r46, [min_el];
	ld.global.u32 	%r47, [%rd5+-12];
	add.s32 	%r48, %r47, %r46;
	st.global.u32 	[%rd5+-12], %r48;
	ld.global.u32 	%r49, [min_el];
	ld.global.u32 	%r50, [%rd5+-8];
	add.s32 	%r51, %r50, %r49;
	st.global.u32 	[%rd5+-8], %r51;
	ld.global.u32 	%r52, [min_el];
	ld.global.u32 	%r53, [%rd5+-4];
	add.s32 	%r54, %r53, %r52;
	st.global.u32 	[%rd5+-4], %r54;
	ld.global.u32 	%r55, [min_el];
	ld.global.u32 	%r56, [%rd5];
	add.s32 	%r57, %r56, %r55;
	st.global.u32 	[%rd5], %r57;
	ld.global.u32 	%r58, [min_el];
	ld.global.u32 	%r59, [%rd5+4];
	add.s32 	%r60, %r59, %r58;
	st.global.u32 	[%rd5+4], %r60;
	ld.global.u32 	%r61, [min_el];
	ld.global.u32 	%r62, [%rd5+8];
	add.s32 	%r63, %r62, %r61;
	st.global.u32 	[%rd5+8], %r63;
	ld.global.u32 	%r64, [min_el];
	ld.global.u32 	%r65, [%rd5+12];
	add.s32 	%r66, %r65, %r64;
	st.global.u32 	[%rd5+12], %r66;
	ld.global.u32 	%r67, [min_el];
	ld.global.u32 	%r68, [%rd5+16];
	add.s32 	%r69, %r68, %r67;
	st.global.u32 	[%rd5+16], %r69;
	ld.global.u32 	%r70, [min_el];
	ld.global.u32 	%r71, [%rd5+20];
	add.s32 	%r72, %r71, %r70;
	st.global.u32 	[%rd5+20], %r72;
	ld.global.u32 	%r73, [min_el];
	ld.global.u32 	%r74, [%rd5+24];
	add.s32 	%r75, %r74, %r73;
	st.global.u32 	[%rd5+24], %r75;
	ld.global.u32 	%r76, [min_el];
	ld.global.u32 	%r77, [%rd5+28];
	add.s32 	%r78, %r77, %r76;
	st.global.u32 	[%rd5+28], %r78;
	add.s32 	%r121, %r121, 16;
	add.s32 	%r120, %r120, 16;
	setp.ne.s32 	%p5, %r121, 0;
	@%p5 bra 	$L__BB2_3;
$L__BB2_4:
	setp.eq.s32 	%p6, %r2, 0;
	@%p6 bra 	$L__BB2_13;
	and.b32  	%r10, %r22, 7;
	setp.lt.u32 	%p7, %r2, 8;
	@%p7 bra 	$L__BB2_7;
	ld.global.u32 	%r79, [min_el];
	add.s32 	%r80, %r123, %r1;
	mul.wide.s32 	%rd6, %r80, 4;
	add.s64 	%rd7, %rd1, %rd6;
	ld.global.u32 	%r81, [%rd7];
	add.s32 	%r82, %r81, %r79;
	st.global.u32 	[%rd7], %r82;
	ld.global.u32 	%r83, [min_el];
	ld.global.u32 	%r84, [%rd7+4];
	add.s32 	%r85, %r84, %r83;
	st.global.u32 	[%rd7+4], %r85;
	ld.global.u32 	%r86, [min_el];
	ld.global.u32 	%r87, [%rd7+8];
	add.s32 	%r88, %r87, %r86;
	st.global.u32 	[%rd7+8], %r88;
	ld.global.u32 	%r89, [min_el];
	ld.global.u32 	%r90, [%rd7+12];
	add.s32 	%r91, %r90, %r89;
	st.global.u32 	[%rd7+12], %r91;
	ld.global.u32 	%r92, [min_el];
	ld.global.u32 	%r93, [%rd7+16];
	add.s32 	%r94, %r93, %r92;
	st.global.u32 	[%rd7+16], %r94;
	ld.global.u32 	%r95, [min_el];
	ld.global.u32 	%r96, [%rd7+20];
	add.s32 	%r97, %r96, %r95;
	st.global.u32 	[%rd7+20], %r97;
	ld.global.u32 	%r98, [min_el];
	ld.global.u32 	%r99, [%rd7+24];
	add.s32 	%r100, %r99, %r98;
	st.global.u32 	[%rd7+24], %r100;
	ld.global.u32 	%r101, [min_el];
	ld.global.u32 	%r102, [%rd7+28];
	add.s32 	%r103, %r102, %r101;
	st.global.u32 	[%rd7+28], %r103;
	add.s32 	%r123, %r123, 8;
$L__BB2_7:
	setp.eq.s32 	%p8, %r10, 0;
	@%p8 bra 	$L__BB2_13;
	and.b32  	%r13, %r22, 3;
	setp.lt.u32 	%p9, %r10, 4;
	@%p9 bra 	$L__BB2_10;
	ld.global.u32 	%r104, [min_el];
	add.s32 	%r105, %r123, %r1;
	mul.wide.s32 	%rd8, %r105, 4;
	add.s64 	%rd9, %rd1, %rd8;
	ld.global.u32 	%r106, [%rd9];
	add.s32 	%r107, %r106, %r104;
	st.global.u32 	[%rd9], %r107;
	ld.global.u32 	%r108, [min_el];
	ld.global.u32 	%r109, [%rd9+4];
	add.s32 	%r110, %r109, %r108;
	st.global.u32 	[%rd9+4], %r110;
	ld.global.u32 	%r111, [min_el];
	ld.global.u32 	%r112, [%rd9+8];
	add.s32 	%r113, %r112, %r111;
	st.global.u32 	[%rd9+8], %r113;
	ld.global.u32 	%r114, [min_el];
	ld.global.u32 	%r115, [%rd9+12];
	add.s32 	%r116, %r115, %r114;
	st.global.u32 	[%rd9+12], %r116;
	add.s32 	%r123, %r123, 4;
$L__BB2_10:
	setp.eq.s32 	%p10, %r13, 0;
	@%p10 bra 	$L__BB2_13;
	add.s32 	%r126, %r123, %r1;
	neg.s32 	%r125, %r13;
$L__BB2_12:
	.pragma "nounroll";
	mul.wide.s32 	%rd10, %r126, 4;
	add.s64 	%rd11, %rd1, %rd10;
	ld.global.u32 	%r117, [min_el];
	ld.global.u32 	%r118, [%rd11];
	add.s32 	%r119, %r118, %r117;
	st.global.u32 	[%rd11], %r119;
	add.s32 	%r126, %r126, 1;
	add.s32 	%r125, %r125, 1;
	setp.ne.s32 	%p11, %r125, 0;
	@%p11 bra 	$L__BB2_12;
$L__BB2_13:
	ret;

}


// ===== COMPILED SASS (sm_100) =====

	.target	sm_100

	.elftype	@"ET_EXEC"


//--------------------- .note.nv.tkinfo           --------------------------
	.section	.note.nv.tkinfo,"",@"SHT_NOTE"
	.sectionflags	@"SHF_NOTE_NV_TKINFO"
	.tkinfo
        /*0018*/ 	.word	0x00000002
        /*0030*/ 	.string	""
        /*0030*/ 	.string	"ptxas"
        /*0030*/ 	.string	"Cuda compilation tools, release 13.0, V13.0.88"
        /*0030*/ 	.string	"Build cuda_13.0.r13.0/compiler.36424714_0"
        /*0030*/ 	.string	"-arch sm_100 -m 64 "



//--------------------- .note.nv.cuinfo           --------------------------
	.section	.note.nv.cuinfo,"",@"SHT_NOTE"
	.sectionflags	@"SHF_NOTE_NV_CUINFO"
        /*0018*/ 	.short	0x0002
        /*001a*/ 	.short	0x0064
        /*001c*/ 	.short	0x0082
	.zero		2


//--------------------- .nv.info                  --------------------------
	.section	.nv.info,"",@"SHT_CUDA_INFO"
	.align	4


	//----- nvinfo : EIATTR_REGCOUNT
	.align		4
        /*0000*/ 	.byte	0x04, 0x2f
        /*0002*/ 	.short	(.L_2 - .L_1)
	.align		4
.L_1:
        /*0004*/ 	.word	index@(_Z8sumRandCPiiii)
        /*0008*/ 	.word	0x00000020


	//----- nvinfo : EIATTR_FRAME_SIZE
	.align		4
.L_2:
        /*000c*/ 	.byte	0x04, 0x11
        /*000e*/ 	.short	(.L_4 - .L_3)
	.align		4
.L_3:
        /*0010*/ 	.word	index@(_Z8sumRandCPiiii)
        /*0014*/ 	.word	0x00000000


	//----- nvinfo : EIATTR_REGCOUNT
	.align		4
.L_4:
        /*0018*/ 	.byte	0x04, 0x2f
        /*001a*/ 	.short	(.L_6 - .L_5)
	.align		4
.L_5:
        /*001c*/ 	.word	index@(_Z7findMinPiii)
        /*0020*/ 	.word	0x0000000a


	//----- nvinfo : EIATTR_FRAME_SIZE
	.align		4
.L_6:
        /*0024*/ 	.byte	0x04, 0x11
        /*0026*/ 	.short	(.L_8 - .L_7)
	.align		4
.L_7:
        /*0028*/ 	.word	index@(_Z7findMinPiii)
        /*002c*/ 	.word	0x00000000


	//----- nvinfo : EIATTR_REGCOUNT
	.align		4
.L_8:
        /*0030*/ 	.byte	0x04, 0x2f
        /*0032*/ 	.short	(.L_10 - .L_9)
	.align		4
.L_9:
        /*0034*/ 	.word	index@(_Z9updateMinPiiii)
        /*0038*/ 	.word	0x00000014


	//----- nvinfo : EIATTR_FRAME_SIZE
	.align		4
.L_10:
        /*003c*/ 	.byte	0x04, 0x11
        /*003e*/ 	.short	(.L_12 - .L_11)
	.align		4
.L_11:
        /*0040*/ 	.word	index@(_Z9updateMinPiiii)
        /*0044*/ 	.word	0x00000000


	//----- nvinfo : EIATTR_MIN_STACK_SIZE
	.align		4
.L_12:
        /*0048*/ 	.byte	0x04, 0x12
        /*004a*/ 	.short	(.L_14 - .L_13)
	.align		4
.L_13:
        /*004c*/ 	.word	index@(_Z9updateMinPiiii)
        /*0050*/ 	.word	0x00000000


	//----- nvinfo : EIATTR_MIN_STACK_SIZE
	.align		4
.L_14:
        /*0054*/ 	.byte	0x04, 0x12
        /*0056*/ 	.short	(.L_16 - .L_15)
	.align		4
.L_15:
        /*0058*/ 	.word	index@(_Z7findMinPiii)
        /*005c*/ 	.word	0x00000000


	//----- nvinfo : EIATTR_MIN_STACK_SIZE
	.align		4
.L_16:
        /*0060*/ 	.byte	0x04, 0x12
        /*0062*/ 	.short	(.L_18 - .L_17)
	.align		4
.L_17:
        /*0064*/ 	.word	index@(_Z8sumRandCPiiii)
        /*0068*/ 	.word	0x00000000
.L_18:


//--------------------- .nv.compat                --------------------------
	.section	.nv.compat,"",@"SHT_CUDA_COMPAT_INFO"
	.align	4
        /*0000*/ 	.byte	0x02, 0x09, 0x00, 0x00, 0x02, 0x02, 0x01, 0x00, 0x02, 0x05, 0x05, 0x00, 0x03, 0x07, 0x01, 0x01
        /*0010*/ 	.byte	0x02, 0x03, 0x00, 0x00, 0x02, 0x06, 0x01, 0x00, 0x04, 0x0b, 0x08, 0x00, 0x09, 0x00, 0x00, 0x00
        /*0020*/ 	.byte	0x00, 0x00, 0x00, 0x00


//--------------------- .nv.info._Z9updateMinPiiii --------------------------
	.section	.nv.info._Z9updateMinPiiii,"",@"SHT_CUDA_INFO"
	.sectionflags	@""
	.align	4


	//----- nvinfo : EIATTR_CUDA_API_VERSION
	.align		4
        /*0000*/ 	.byte	0x04, 0x37
        /*0002*/ 	.short	(.L_20 - .L_19)
.L_19:
        /*0004*/ 	.word	0x00000082


	//----- nvinfo : EIATTR_KPARAM_INFO
	.align		4
.L_20:
        /*0008*/ 	.byte	0x04, 0x17
        /*000a*/ 	.short	(.L_22 - .L_21)
.L_21:
        /*000c*/ 	.word	0x00000000
        /*0010*/ 	.short	0x0003
        /*0012*/ 	.short	0x0010
        /*0014*/ 	.byte	0x00, 0xf0, 0x11, 0x00


	//----- nvinfo : EIATTR_KPARAM_INFO
	.align		4
.L_22:
        /*0018*/ 	.byte	0x04, 0x17
        /*001a*/ 	.short	(.L_24 - .L_23)
.L_23:
        /*001c*/ 	.word	0x00000000
        /*0020*/ 	.short	0x0002
        /*0022*/ 	.short	0x000c
        /*0024*/ 	.byte	0x00, 0xf0, 0x11, 0x00


	//----- nvinfo : EIATTR_KPARAM_INFO
	.align		4
.L_24:
        /*0028*/ 	.byte	0x04, 0x17
        /*002a*/ 	.short	(.L_26 - .L_25)
.L_25:
        /*002c*/ 	.word	0x00000000
        /*0030*/ 	.short	0x0001
        /*0032*/ 	.short	0x0008
        /*0034*/ 	.byte	0x00, 0xf0, 0x11, 0x00


	//----- nvinfo : EIATTR_KPARAM_INFO
	.align		4
.L_26:
        /*0038*/ 	.byte	0x04, 0x17
        /*003a*/ 	.short	(.L_28 - .L_27)
.L_27:
        /*003c*/ 	.word	0x00000000
        /*0040*/ 	.short	0x0000
        /*0042*/ 	.short	0x0000
        /*0044*/ 	.byte	0x00, 0xf5, 0x21, 0x00


	//----- nvinfo : EIATTR_SPARSE_MMA_MASK
	.align		4
.L_28:
        /*0048*/ 	.byte	0x03, 0x50
        /*004a*/ 	.short	0x0000


	//----- nvinfo : EIATTR_MAXREG_COUNT
	.align		4
        /*004c*/ 	.byte	0x03, 0x1b
        /*004e*/ 	.short	0x00ff


	//----- nvinfo : EIATTR_MERCURY_ISA_VERSION
	.align		4
        /*0050*/ 	.byte	0x03, 0x5f
        /*0052*/ 	.short	0x0101


	//----- nvinfo : EIATTR_VRC_CTA_INIT_COUNT
	.align		4
        /*0054*/ 	.byte	0x02, 0x4a
	.zero		1
	.zero		1


	//----- nvinfo : EIATTR_EXIT_INSTR_OFFSETS
	.align		4
        /*0058*/ 	.byte	0x04, 0x1c
        /*005a*/ 	.short	(.L_30 - .L_29)


	//   ....[0]....
.L_29:
        /*005c*/ 	.word	0x000000b0


	//   ....[1]....
        /*0060*/ 	.word	0x00000600


	//   ....[2]....
        /*0064*/ 	.word	0x000008a0


	//   ....[3]....
        /*0068*/ 	.word	0x00000a40


	//   ....[4]....
        /*006c*/ 	.word	0x00000b20


	//----- nvinfo : EIATTR_CBANK_PARAM_SIZE
	.align		4
.L_30:
        /*0070*/ 	.byte	0x03, 0x19
        /*0072*/ 	.short	0x0014


	//----- nvinfo : EIATTR_PARAM_CBANK
	.align		4
        /*0074*/ 	.byte	0x04, 0x0a
        /*0076*/ 	.short	(.L_32 - .L_31)
	.align		4
.L_31:
        /*0078*/ 	.word	index@(.nv.constant0._Z9updateMinPiiii)
        /*007c*/ 	.short	0x0380
        /*007e*/ 	.short	0x0014


	//----- nvinfo : EIATTR_SW_WAR
	.align		4
.L_32:
        /*0080*/ 	.byte	0x04, 0x36
        /*0082*/ 	.short	(.L_34 - .L_33)
.L_33:
        /*0084*/ 	.word	0x00000008
.L_34:


//--------------------- .nv.info._Z7findMinPiii   --------------------------
	.section	.nv.info._Z7findMinPiii,"",@"SHT_CUDA_INFO"
	.sectionflags	@""
	.align	4


	//----- nvinfo : EIATTR_CUDA_API_VERSION
	.align		4
        /*0000*/ 	.byte	0x04, 0x37
        /*0002*/ 	.short	(.L_36 - .L_35)
.L_35:
        /*0004*/ 	.word	0x00000082


	//----- nvinfo : EIATTR_KPARAM_INFO
	.align		4
.L_36:
        /*0008*/ 	.byte	0x04, 0x17
        /*000a*/ 	.short	(.L_38 - .L_37)
.L_37:
        /*000c*/ 	.word	0x00000000
        /*0010*/ 	.short	0x0002
        /*0012*/ 	.short	0x000c
        /*0014*/ 	.byte	0x00, 0xf0, 0x11, 0x00


	//----- nvinfo : EIATTR_KPARAM_INFO
	.align		4
.L_38:
        /*0018*/ 	.byte	0x04, 0x17
        /*001a*/ 	.short	(.L_40 - .L_39)
.L_39:
        /*001c*/ 	.word	0x00000000
        /*0020*/ 	.short	0x0001
        /*0022*/ 	.short	0x0008
        /*0024*/ 	.byte	0x00, 0xf0, 0x11, 0x00


	//----- nvinfo : EIATTR_KPARAM_INFO
	.align		4
.L_40:
        /*0028*/ 	.byte	0x04, 0x17
        /*002a*/ 	.short	(.L_42 - .L_41)
.L_41:
        /*002c*/ 	.word	0x00000000
        /*0030*/ 	.short	0x0000
        /*0032*/ 	.short	0x0000
        /*0034*/ 	.byte	0x00, 0xf5, 0x21, 0x00


	//----- nvinfo : EIATTR_SPARSE_MMA_MASK
	.align		4
.L_42:
        /*0038*/ 	.byte	0x03, 0x50
        /*003a*/ 	.short	0x0000


	//----- nvinfo : EIATTR_MAXREG_COUNT
	.align		4
        /*003c*/ 	.byte	0x03, 0x1b
        /*003e*/ 	.short	0x00ff


	//----- nvinfo : EIATTR_MERCURY_ISA_VERSION
	.align		4
        /*0040*/ 	.byte	0x03, 0x5f
        /*0042*/ 	.short	0x0101


	//----- nvinfo : EIATTR_INT_WARP_WIDE_INSTR_OFFSETS
	.align		4
        /*0044*/ 	.byte	0x04, 0x31
        /*0046*/ 	.short	(.L_44 - .L_43)


	//   ....[0]....
.L_43:
        /*0048*/ 	.word	0x000001f0


	//   ....[1]....
        /*004c*/ 	.word	0x00000200


	//----- nvinfo : EIATTR_VRC_CTA_INIT_COUNT
	.align		4
.L_44:
        /*0050*/ 	.byte	0x02, 0x4a
	.zero		1
	.zero		1


	//----- nvinfo : EIATTR_EXIT_INSTR_OFFSETS
	.align		4
        /*0054*/ 	.byte	0x04, 0x1c
        /*0056*/ 	.short	(.L_46 - .L_45)


	//   ....[0]....
.L_45:
        /*0058*/ 	.word	0x000000f0


	//   ....[1]....
        /*005c*/ 	.word	0x000001d0


	//   ....[2]....
        /*0060*/ 	.word	0x00000250


	//----- nvinfo : EIATTR_CRS_STACK_SIZE
	.align		4
.L_46:
        /*0064*/ 	.byte	0x04, 0x1e
        /*0066*/ 	.short	(.L_48 - .L_47)
.L_47:
        /*0068*/ 	.word	0x00000000


	//----- nvinfo : EIATTR_CBANK_PARAM_SIZE
	.align		4
.L_48:
        /*006c*/ 	.byte	0x03, 0x19
        /*006e*/ 	.short	0x0010


	//----- nvinfo : EIATTR_PARAM_CBANK
	.align		4
        /*0070*/ 	.byte	0x04, 0x0a
        /*0072*/ 	.short	(.L_50 - .L_49)
	.align		4
.L_49:
        /*0074*/ 	.word	index@(.nv.constant0._Z7findMinPiii)
        /*0078*/ 	.short	0x0380
        /*007a*/ 	.short	0x0010


	//----- nvinfo : EIATTR_SW_WAR
	.align		4
.L_50:
        /*007c*/ 	.byte	0x04, 0x36
        /*007e*/ 	.short	(.L_52 - .L_51)
.L_51:
        /*0080*/ 	.word	0x00000008
.L_52:


//--------------------- .nv.info._Z8sumRandCPiiii --------------------------
	.section	.nv.info._Z8sumRandCPiiii,"",@"SHT_CUDA_INFO"
	.sectionflags	@""
	.align	4


	//----- nvinfo : EIATTR_CUDA_API_VERSION
	.align		4
        /*0000*/ 	.byte	0x04, 0x37
        /*0002*/ 	.short	(.L_54 - .L_53)
.L_53:
        /*0004*/ 	.word	0x00000082


	//----- nvinfo : EIATTR_KPARAM_INFO
	.align		4
.L_54:
        /*0008*/ 	.byte	0x04, 0x17
        /*000a*/ 	.short	(.L_56 - .L_55)
.L_55:
        /*000c*/ 	.word	0x00000000
        /*0010*/ 	.short	0x0003
        /*0012*/ 	.short	0x0010
        /*0014*/ 	.byte	0x00, 0xf0, 0x11, 0x00


	//----- nvinfo : EIATTR_KPARAM_INFO
	.align		4
.L_56:
        /*0018*/ 	.byte	0x04, 0x17
        /*001a*/ 	.short	(.L_58 - .L_57)
.L_57:
        /*001c*/ 	.word	0x00000000
        /*0020*/ 	.short	0x0002
        /*0022*/ 	.short	0x000c
        /*0024*/ 	.byte	0x00, 0xf0, 0x11, 0x00


	//----- nvinfo : EIATTR_KPARAM_INFO
	.align		4
.L_58:
        /*0028*/ 	.byte	0x04, 0x17
        /*002a*/ 	.short	(.L_60 - .L_59)
.L_59:
        /*002c*/ 	.word	0x00000000
        /*0030*/ 	.short	0x0001
        /*0032*/ 	.short	0x0008
        /*0034*/ 	.byte	0x00, 0xf0, 0x11, 0x00


	//----- nvinfo : EIATTR_KPARAM_INFO
	.align		4
.L_60:
        /*0038*/ 	.byte	0x04, 0x17
        /*003a*/ 	.short	(.L_62 - .L_61)
.L_61:
        /*003c*/ 	.word	0x00000000
        /*0040*/ 	.short	0x0000
        /*0042*/ 	.short	0x0000
        /*0044*/ 	.byte	0x00, 0xf5, 0x21, 0x00


	//----- nvinfo : EIATTR_SPARSE_MMA_MASK
	.align		4
.L_62:
        /*0048*/ 	.byte	0x03, 0x50
        /*004a*/ 	.short	0x0000


	//----- nvinfo : EIATTR_MAXREG_COUNT
	.align		4
        /*004c*/ 	.byte	0x03, 0x1b
        /*004e*/ 	.short	0x00ff


	//----- nvinfo : EIATTR_MERCURY_ISA_VERSION
	.align		4
        /*0050*/ 	.byte	0x03, 0x5f
        /*0052*/ 	.short	0x0101


	//----- nvinfo : EIATTR_VRC_CTA_INIT_COUNT
	.align		4
        /*0054*/ 	.byte	0x02, 0x4a
	.zero		1
	.zero		1


	//----- nvinfo : EIATTR_EXIT_INSTR_OFFSETS
	.align		4
        /*0058*/ 	.byte	0x04, 0x1c
        /*005a*/ 	.short	(.L_64 - .L_63)


	//   ....[0]....
.L_63:
        /*005c*/ 	.word	0x00000280


	//   ....[1]....
        /*0060*/ 	.word	0x00001150


	//   ....[2]....
        /*0064*/ 	.word	0x00001860


	//   ....[3]....
        /*0068*/ 	.word	0x00001c10


	//   ....[4]....
        /*006c*/ 	.word	0x00001dd0


	//----- nvinfo : EIATTR_CBANK_PARAM_SIZE
	.align		4
.L_64:
        /*0070*/ 	.byte	0x03, 0x19
        /*0072*/ 	.short	0x0014


	//----- nvinfo : EIATTR_PARAM_CBANK
	.align		4
        /*0074*/ 	.byte	0x04, 0x0a
        /*0076*/ 	.short	(.L_66 - .L_65)
	.align		4
.L_65:
        /*0078*/ 	.word	index@(.nv.constant0._Z8sumRandCPiiii)
        /*007c*/ 	.short	0x0380
        /*007e*/ 	.short	0x0014


	//----- nvinfo : EIATTR_SW_WAR
	.align		4
.L_66:
        /*0080*/ 	.byte	0x04, 0x36
        /*0082*/ 	.short	(.L_68 - .L_67)
.L_67:
        /*0084*/ 	.word	0x00000008
.L_68:


//--------------------- .nv.callgraph             --------------------------
	.section	.nv.callgraph,"",@"SHT_CUDA_CALLGRAPH"
	.align	4
	.sectionentsize	8
	.align		4
        /*0000*/ 	.word	0x00000000
	.align		4
        /*0004*/ 	.word	0xffffffff
	.align		4
        /*0008*/ 	.word	0x00000000
	.align		4
        /*000c*/ 	.word	0xfffffffe
	.align		4
        /*0010*/ 	.word	0x00000000
	.align		4
        /*0014*/ 	.word	0xfffffffd
	.align		4
        /*0018*/ 	.word	0x00000000
	.align		4
        /*001c*/ 	.word	0xfffffffc


//--------------------- .nv.constant4             --------------------------
	.section	.nv.constant4,"a",@progbits
	.align	8
	.align		8
.nv.constant4:
        /*0000*/ 	.dword	min_el


//--------------------- .text._Z9updateMinPiiii   --------------------------
	.section	.text._Z9updateMinPiiii,"ax",@progbits
	.align	128
        .global         _Z9updateMinPiiii
        .type           _Z9updateMinPiiii,@function
        .size           _Z9updateMinPiiii,(.L_x_14 - _Z9updateMinPiiii)
        .other          _Z9updateMinPiiii,@"STO_CUDA_ENTRY STV_DEFAULT"
_Z9updateMinPiiii:
.text._Z9updateMinPiiii:
[----:B------:R-:W-:Y:S01]  /*0000*/  LDC R1, c[0x0][0x37c] ;  /* 0x0000df00ff017b82 */ /* 0x000fe20000000800 */
[----:B------:R-:W0:Y:S07]  /*0010*/  S2R R0, SR_TID.X ;  /* 0x0000000000007919 */ /* 0x000e2e0000002100 */
[----:B------:R-:W0:Y:S01]  /*0020*/  S2UR UR6, SR_CTAID.X ;  /* 0x00000000000679c3 */ /* 0x000e220000002500 */
[----:B------:R-:W1:Y:S07]  /*0030*/  LDCU.64 UR4, c[0x0][0x388] ;  /* 0x00007100ff0477ac */ /* 0x000e6e0008000a00 */
[----:B------:R-:W0:Y:S08]  /*0040*/  LDC R3, c[0x0][0x360] ;  /* 0x0000d800ff037b82 */ /* 0x000e300000000800 */
[----:B------:R-:W2:Y:S01]  /*0050*/  LDC R2, c[0x0][0x390] ;  /* 0x0000e400ff027b82 */ /* 0x000ea20000000800 */
[----:B-1----:R-:W-:Y:S01]  /*0060*/  UIMAD UR4, UR5, UR4, URZ ;  /* 0x00000004050472a4 */ /* 0x002fe2000f8e02ff */
[----:B0-----:R-:W-:-:S04]  /*0070*/  IMAD R3, R3, UR6, R0 ;  /* 0x0000000603037c24 */ /* 0x001fc8000f8e0200 */
[----:B--2---:R-:W-:Y:S01]  /*0080*/  IMAD R0, R3, R2, RZ ;  /* 0x0000000203007224 */ /* 0x004fe200078e02ff */
[----:B------:R-:W-:-:S04]  /*0090*/  ISETP.GE.AND P0, PT, R2, 0x1, PT ;  /* 0x000000010200780c */ /* 0x000fc80003f06270 */
[----:B------:R-:W-:-:S13]  /*00a0*/  ISETP.GE.OR P0, PT, R0, UR4, !P0 ;  /* 0x0000000400007c0c */ /* 0x000fda000c706670 */
[----:B------:R-:W-:Y:S05]  /*00b0*/  @P0 EXIT ;  /* 0x000000000000094d */ /* 0x000fea0003800000 */
[C---:B------:R-:W-:Y:S01]  /*00c0*/  ISETP.GE.U32.AND P1, PT, R2.reuse, 0x10, PT ;  /* 0x000000100200780c */ /* 0x040fe20003f26070 */
[----:B------:R-:W0:Y:S01]  /*00d0*/  LDCU.64 UR6, c[0x0][0x358] ;  /* 0x00006b00ff0677ac */ /* 0x000e220008000a00 */
[----:B------:R-:W-:Y:S01]  /*00e0*/  LOP3.LUT R12, R2, 0xf, RZ, 0xc0, !PT ;  /* 0x0000000f020c7812 */ /* 0x000fe200078ec0ff */
[----:B------:R-:W-:-:S03]  /*00f0*/  IMAD.MOV.U32 R3, RZ, RZ, RZ ;  /* 0x000000ffff037224 */ /* 0x000fc600078e00ff */
[----:B------:R-:W-:-:S07]  /*0100*/  ISETP.NE.AND P0, PT, R12, RZ, PT ;  /* 0x000000ff0c00720c */ /* 0x000fce0003f05270 */
[----:B------:R-:W-:Y:S06]  /*0110*/  @!P1 BRA `(.L_x_0) ;  /* 0x0000000400389947 */ /* 0x000fec0003800000 */
[----:B------:R-:W1:Y:S01]  /*0120*/  LDC.64 R4, c[0x4][RZ] ;  /* 0x01000000ff047b82 */ /* 0x000e620000000a00 */
[----:B------:R-:W2:Y:S01]  /*0130*/  LDCU.64 UR4, c[0x0][0x380] ;  /* 0x00007000ff0477ac */ /* 0x000ea20008000a00 */
[----:B------:R-:W-:Y:S01]  /*0140*/  LOP3.LUT R3, R2, 0x7ffffff0, RZ, 0xc0, !PT ;  /* 0x7ffffff002037812 */ /* 0x000fe200078ec0ff */
[----:B------:R-:W-:-:S03]  /*0150*/  IMAD.MOV.U32 R8, RZ, RZ, R0 ;  /* 0x000000ffff087224 */ /* 0x000fc600078e0000 */
[----:B------:R-:W-:Y:S01]  /*0160*/  IADD3 R9, PT, PT, -R3, RZ, RZ ;  /* 0x000000ff03097210 */ /* 0x000fe20007ffe1ff */
[----:B--2---:R-:W-:-:S04]  /*0170*/  UIADD3 UR4, UP0, UPT, UR4, 0x20, URZ ;  /* 0x0000002004047890 */ /* 0x004fc8000ff1e0ff */
[----:B------:R-:W-:-:S12]  /*0180*/  UIADD3.X UR5, UPT, UPT, URZ, UR5, URZ, UP0, !UPT ;  /* 0x00000005ff057290 */ /* 0x000fd800087fe4ff */
.L_x_1:
[----:B--2---:R-:W-:Y:S01]  /*0190*/  IMAD.U32 R6, RZ, RZ, UR4 ;  /* 0x00000004ff067e24 */ /* 0x004fe2000f8e00ff */
[----:B01----:R-:W2:Y:S01]  /*01a0*/  LDG.E R10, desc[UR6][R4.64] ;  /* 0x00000006040a7981 */ /* 0x003ea2000c1e1900 */
[----:B------:R-:W-:Y:S02]  /*01b0*/  IMAD.U32 R7, RZ, RZ, UR5 ;  /* 0x00000005ff077e24 */ /* 0x000fe4000f8e00ff */
[----:B------:R-:W-:-:S05]  /*01c0*/  IMAD.WIDE R6, R8, 0x4, R6 ;  /* 0x0000000408067825 */ /* 0x000fca00078e0206 */
[----:B------:R-:W2:Y:S04]  /*01d0*/  LDG.E R11, desc[UR6][R6.64+-0x20] ;  /* 0xffffe006060b7981 */ /* 0x000ea8000c1e1900 */
[----:B------:R-:W3:Y:S04]  /*01e0*/  LDG.E R13, desc[UR6][R6.64+-0x1c] ;  /* 0xffffe406060d7981 */ /* 0x000ee8000c1e1900 */
[----:B------:R-:W4:Y:S04]  /*01f0*/  LDG.E R15, desc[UR6][R6.64+-0x18] ;  /* 0xffffe806060f7981 */ /* 0x000f28000c1e1900 */
[----:B------:R-:W5:Y:S01]  /*0200*/  LDG.E R17, desc[UR6][R6.64+-0x14] ;  /* 0xffffec0606117981 */ /* 0x000f62000c1e1900 */
[----:B--2---:R-:W-:-:S05]  /*0210*/  IADD3 R11, PT, PT, R10, R11, RZ ;  /* 0x0000000b0a0b7210 */ /* 0x004fca0007ffe0ff */
[----:B------:R0:W-:Y:S04]  /*0220*/  STG.E desc[UR6][R6.64+-0x20], R11 ;  /* 0xffffe00b06007986 */ /* 0x0001e8000c101906 */
[----:B------:R-:W3:Y:S04]  /*0230*/  LDG.E R10, desc[UR6][R4.64] ;  /* 0x00000006040a7981 */ /* 0x000ee8000c1e1900 */
[----:B0-----:R-:W2:Y:S01]  /*0240*/  LDG.E R11, desc[UR6][R6.64+-0x10] ;  /* 0xfffff006060b7981 */ /* 0x001ea2000c1e1900 */
[----:B---3--:R-:W-:-:S05]  /*0250*/  IMAD.IADD R13, R10, 0x1, R13 ;  /* 0x000000010a0d7824 */ /* 0x008fca00078e020d */
[----:B------:R0:W-:Y:S04]  /*0260*/  STG.E desc[UR6][R6.64+-0x1c], R13 ;  /* 0xffffe40d06007986 */ /* 0x0001e8000c101906 */
[----:B------:R-:W4:Y:S04]  /*0270*/  LDG.E R10, desc[UR6][R4.64] ;  /* 0x00000006040a7981 */ /* 0x000f28000c1e1900 */
[----:B0-----:R-:W3:Y:S01]  /*0280*/  LDG.E R13, desc[UR6][R6.64+-0xc] ;  /* 0xfffff406060d7981 */ /* 0x001ee2000c1e1900 */
[----:B----4-:R-:W-:-:S05]  /*0290*/  IMAD.IADD R15, R10, 0x1, R15 ;  /* 0x000000010a0f7824 */ /* 0x010fca00078e020f */
[----:B------:R0:W-:Y:S04]  /*02a0*/  STG.E desc[UR6][R6.64+-0x18], R15 ;  /* 0xffffe80f06007986 */ /* 0x0001e8000c101906 */
[----:B------:R-:W5:Y:S04]  /*02b0*/  LDG.E R10, desc[UR6][R4.64] ;  /* 0x00000006040a7981 */ /* 0x000f68000c1e1900 */
[----:B0-----:R-:W4:Y:S01]  /*02c0*/  LDG.E R15, desc[UR6][R6.64+-0x8] ;  /* 0xfffff806060f7981 */ /* 0x001f22000c1e1900 */
[----:B-----5:R-:W-:-:S05]  /*02d0*/  IADD3 R17, PT, PT, R10, R17, RZ ;  /* 0x000000110a117210 */ /* 0x020fca0007ffe0ff */
[----:B------:R0:W-:Y:S04]  /*02e0*/  STG.E desc[UR6][R6.64+-0x14], R17 ;  /* 0xffffec1106007986 */ /* 0x0001e8000c101906 */
[----:B------:R-:W2:Y:S04]  /*02f0*/  LDG.E R10, desc[UR6][R4.64] ;  /* 0x00000006040a7981 */ /* 0x000ea8000c1e1900 */
[----:B0-----:R-:W5:Y:S01]  /*0300*/  LDG.E R17, desc[UR6][R6.64+-0x4] ;  /* 0xfffffc0606117981 */ /* 0x001f62000c1e1900 */
[----:B--2---:R-:W-:-:S05]  /*0310*/  IMAD.IADD R11, R10, 0x1, R11 ;  /* 0x000000010a0b7824 */ /* 0x004fca00078e020b */
[----:B------:R0:W-:Y:S04]  /*0320*/  STG.E desc[UR6][R6.64+-0x10], R11 ;  /* 0xfffff00b06007986 */ /* 0x0001e8000c101906 */
[----:B------:R-:W3:Y:S04]  /*0330*/  LDG.E R10, desc[UR6][R4.64] ;  /* 0x00000006040a7981 */ /* 0x000ee8000c1e1900 */
[----:B0-----:R-:W2:Y:S01]  /*0340*/  LDG.E R11, desc[UR6][R6.64] ;  /* 0x00000006060b7981 */ /* 0x001ea2000c1e1900 */
[----:B---3--:R-:W-:-:S05]  /*0350*/  IMAD.IADD R13, R10, 0x1, R13 ;  /* 0x000000010a0d7824 */ /* 0x008fca00078e020d */
[----:B------:R0:W-:Y:S04]  /*0360*/  STG.E desc[UR6][R6.64+-0xc], R13 ;  /* 0xfffff40d06007986 */ /* 0x0001e8000c101906 */
[----:B------:R-:W4:Y:S04]  /*0370*/  LDG.E R10, desc[UR6][R4.64] ;  /* 0x00000006040a7981 */ /* 0x000f28000c1e1900 */
[----:B0-----:R-:W3:Y:S01]  /*0380*/  LDG.E R13, desc[UR6][R6.64+0x4] ;  /* 0x00000406060d7981 */ /* 0x001ee2000c1e1900 */
[----:B----4-:R-:W-:-:S05]  /*0390*/  IADD3 R15, PT, PT, R10, R15, RZ ;  /* 0x0000000f0a0f7210 */ /* 0x010fca0007ffe0ff */
[----:B------:R0:W-:Y:S04]  /*03a0*/  STG.E desc[UR6][R6.64+-0x8], R15 ;  /* 0xfffff80f06007986 */ /* 0x0001e8000c101906 */
[----:B------:R-:W5:Y:S04]  /*03b0*/  LDG.E R10, desc[UR6][R4.64] ;  /* 0x00000006040a7981 */ /* 0x000f68000c1e1900 */
[----:B0-----:R-:W4:Y:S01]  /*03c0*/  LDG.E R15, desc[UR6][R6.64+0x8] ;  /* 0x00000806060f7981 */ /* 0x001f22000c1e1900 */
[----:B-----5:R-:W-:-:S05]  /*03d0*/  IMAD.IADD R17, R10, 0x1, R17 ;  /* 0x000000010a117824 */ /* 0x020fca00078e0211 */
[----:B------:R0:W-:Y:S04]  /*03e0*/  STG.E desc[UR6][R6.64+-0x4], R17 ;  /* 0xfffffc1106007986 */ /* 0x0001e8000c101906 */
[----:B------:R-:W2:Y:S04]  /*03f0*/  LDG.E R10, desc[UR6][R4.64] ;  /* 0x00000006040a7981 */ /* 0x000ea8000c1e1900 */
[----:B0-----:R-:W5:Y:S01]  /*0400*/  LDG.E R17, desc[UR6][R6.64+0xc] ;  /* 0x00000c0606117981 */ /* 0x001f62000c1e1900 */
[----:B--2---:R-:W-:-:S05]  /*0410*/  IMAD.IADD R11, R10, 0x1, R11 ;  /* 0x000000010a0b7824 */ /* 0x004fca00078e020b */
[----:B------:R0:W-:Y:S04]  /*0420*/  STG.E desc[UR6][R6.64], R11 ;  /* 0x0000000b06007986 */ /* 0x0001e8000c101906 */
[----:B------:R-:W3:Y:S04]  /*0430*/  LDG.E R10, desc[UR6][R4.64] ;  /* 0x00000006040a7981 */ /* 0x000ee8000c1e1900 */
[----:B0-----:R-:W2:Y:S01]  /*0440*/  LDG.E R11, desc[UR6][R6.64+0x10] ;  /* 0x00001006060b7981 */ /* 0x001ea2000c1e1900 */
[----:B---3--:R-:W-:-:S05]  /*0450*/  IADD3 R13, PT, PT, R10, R13, RZ ;  /* 0x0000000d0a0d7210 */ /* 0x008fca0007ffe0ff */
[----:B------:R0:W-:Y:S04]  /*0460*/  STG.E desc[UR6][R6.64+0x4], R13 ;  /* 0x0000040d06007986 */ /* 0x0001e8000c101906 */
[----:B------:R-:W4:Y:S04]  /*0470*/  LDG.E R10, desc[UR6][R4.64] ;  /* 0x00000006040a7981 */ /* 0x000f28000c1e1900 */
[----:B0-----:R-:W3:Y:S01]  /*0480*/  LDG.E R13, desc[UR6][R6.64+0x14] ;  /* 0x00001406060d7981 */ /* 0x001ee2000c1e1900 */
[----:B----4-:R-:W-:-:S05]  /*0490*/  IMAD.IADD R15, R10, 0x1, R15 ;  /* 0x000000010a0f7824 */ /* 0x010fca00078e020f */
[----:B------:R0:W-:Y:S04]  /*04a0*/  STG.E desc[UR6][R6.64+0x8], R15 ;  /* 0x0000080f06007986 */ /* 0x0001e8000c101906 */
[----:B------:R-:W5:Y:S04]  /*04b0*/  LDG.E R10, desc[UR6][R4.64] ;  /* 0x00000006040a7981 */ /* 0x000f68000c1e1900 */
[----:B0-----:R-:W4:Y:S01]  /*04c0*/  LDG.E R15, desc[UR6][R6.64+0x18] ;  /* 0x00001806060f7981 */ /* 0x001f22000c1e1900 */
[----:B-----5:R-:W-:-:S05]  /*04d0*/  IMAD.IADD R17, R10, 0x1, R17 ;  /* 0x000000010a117824 */ /* 0x020fca00078e0211 */
[----:B------:R0:W-:Y:S04]  /*04e0*/  STG.E desc[UR6][R6.64+0xc], R17 ;  /* 0x00000c1106007986 */ /* 0x0001e8000c101906 */
[----:B------:R-:W2:Y:S04]  /*04f0*/  LDG.E R10, desc[UR6][R4.64] ;  /* 0x00000006040a7981 */ /* 0x000ea8000c1e1900 */
[----:B0-----:R-:W5:Y:S01]  /*0500*/  LDG.E R17, desc[UR6][R6.64+0x1c] ;  /* 0x00001c0606117981 */ /* 0x001f62000c1e1900 */
[----:B--2---:R-:W-:-:S05]  /*0510*/  IADD3 R11, PT, PT, R10, R11, RZ ;  /* 0x0000000b0a0b7210 */ /* 0x004fca0007ffe0ff */
[----:B------:R2:W-:Y:S04]  /*0520*/  STG.E desc[UR6][R6.64+0x10], R11 ;  /* 0x0000100b06007986 */ /* 0x0005e8000c101906 */
[----:B------:R-:W3:Y:S02]  /*0530*/  LDG.E R10, desc[UR6][R4.64] ;  /* 0x00000006040a7981 */ /* 0x000ee4000c1e1900 */
[----:B---3--:R-:W-:-:S05]  /*0540*/  IMAD.IADD R13, R10, 0x1, R13 ;  /* 0x000000010a0d7824 */ /* 0x008fca00078e020d */
[----:B------:R2:W-:Y:S04]  /*0550*/  STG.E desc[UR6][R6.64+0x14], R13 ;  /* 0x0000140d06007986 */ /* 0x0005e8000c101906 */
[----:B------:R-:W4:Y:S01]  /*0560*/  LDG.E R10, desc[UR6][R4.64] ;  /* 0x00000006040a7981 */ /* 0x000f22000c1e1900 */
[----:B------:R-:W-:Y:S02]  /*0570*/  IADD3 R9, PT, PT, R9, 0x10, RZ ;  /* 0x0000001009097810 */ /* 0x000fe40007ffe0ff */
[----:B----4-:R-:W-:-:S05]  /*0580*/  IADD3 R15, PT, PT, R10, R15, RZ ;  /* 0x0000000f0a0f7210 */ /* 0x010fca0007ffe0ff */
[----:B------:R2:W-:Y:S04]  /*0590*/  STG.E desc[UR6][R6.64+0x18], R15 ;  /* 0x0000180f06007986 */ /* 0x0005e8000c101906 */
[----:B------:R-:W5:Y:S01]  /*05a0*/  LDG.E R10, desc[UR6][R4.64] ;  /* 0x00000006040a7981 */ /* 0x000f62000c1e1900 */
[----:B------:R-:W-:Y:S01]  /*05b0*/  ISETP.NE.AND P1, PT, R9, RZ, PT ;  /* 0x000000ff0900720c */ /* 0x000fe20003f25270 */
[----:B------:R-:W-:Y:S02]  /*05c0*/  VIADD R8, R8, 0x10 ;  /* 0x0000001008087836 */ /* 0x000fe40000000000 */
[----:B-----5:R-:W-:-:S05]  /*05d0*/  IMAD.IADD R17, R10, 0x1, R17 ;  /* 0x000000010a117824 */ /* 0x020fca00078e0211 */
[----:B------:R2:W-:Y:S05]  /*05e0*/  STG.E desc[UR6][R6.64+0x1c], R17 ;  /* 0x00001c1106007986 */ /* 0x0005ea000c101906 */
[----:B------:R-:W-:Y:S05]  /*05f0*/  @P1 BRA `(.L_x_1) ;  /* 0xfffffff800e41947 */ /* 0x000fea000383ffff */
.L_x_0:
[----:B0-----:R-:W-:Y:S05]  /*0600*/  @!P0 EXIT ;  /* 0x000000000000894d */ /* 0x001fea0003800000 */
[----:B------:R-:W-:Y:S02]  /*0610*/  ISETP.GE.U32.AND P0, PT, R12, 0x8, PT ;  /* 0x000000080c00780c */ /* 0x000fe40003f06070 */
[----:B------:R-:W-:-:S04]  /*0620*/  LOP3.LUT R10, R2, 0x7, RZ, 0xc0, !PT ;  /* 0x00000007020a7812 */ /* 0x000fc800078ec0ff */
[----:B------:R-:W-:-:S07]  /*0630*/  ISETP.NE.AND P1, PT, R10, RZ, PT ;  /* 0x000000ff0a00720c */ /* 0x000fce0003f25270 */
[----:B------:R-:W-:Y:S06]  /*0640*/  @!P0 BRA `(.L_x_2) ;  /* 0x0000000000948947 */ /* 0x000fec0003800000 */
[----:B--2---:R-:W0:Y:S01]  /*0650*/  LDC.64 R6, c[0x0][0x380] ;  /* 0x0000e000ff067b82 */ /* 0x004e220000000a00 */
[----:B------:R-:W-:-:S07]  /*0660*/  IADD3 R9, PT, PT, R0, R3, RZ ;  /* 0x0000000300097210 */ /* 0x000fce0007ffe0ff */
[----:B------:R-:W1:Y:S01]  /*0670*/  LDC.64 R4, c[0x4][RZ] ;  /* 0x01000000ff047b82 */ /* 0x000e620000000a00 */
[----:B0-----:R-:W-:-:S05]  /*0680*/  IMAD.WIDE R6, R9, 0x4, R6 ;  /* 0x0000000409067825 */ /* 0x001fca00078e0206 */
[----:B------:R-:W2:Y:S04]  /*0690*/  LDG.E R9, desc[UR6][R6.64] ;  /* 0x0000000606097981 */ /* 0x000ea8000c1e1900 */
[----:B-1----:R-:W2:Y:S04]  /*06a0*/  LDG.E R8, desc[UR6][R4.64] ;  /* 0x0000000604087981 */ /* 0x002ea8000c1e1900 */
[----:B------:R-:W3:Y:S04]  /*06b0*/  LDG.E R11, desc[UR6][R6.64+0x4] ;  /* 0x00000406060b7981 */ /* 0x000ee8000c1e1900 */
[----:B------:R-:W4:Y:S04]  /*06c0*/  LDG.E R13, desc[UR6][R6.64+0x8] ;  /* 0x00000806060d7981 */ /* 0x000f28000c1e1900 */
[----:B------:R-:W5:Y:S01]  /*06d0*/  LDG.E R15, desc[UR6][R6.64+0xc] ;  /* 0x00000c06060f7981 */ /* 0x000f62000c1e1900 */
        /* <DEDUP_REMOVED lines=18> */
[----:B------:R-:W3:Y:S02]  /*0800*/  LDG.E R8, desc[UR6][R4.64] ;  /* 0x0000000604087981 */ /* 0x000ee4000c1e1900 */
[----:B---3--:R-:W-:-:S05]  /*0810*/  IADD3 R11, PT, PT, R8, R11, RZ ;  /* 0x0000000b080b7210 */ /* 0x008fca0007ffe0ff */
[----:B------:R0:W-:Y:S04]  /*0820*/  STG.E desc[UR6][R6.64+0x14], R11 ;  /* 0x0000140b06007986 */ /* 0x0001e8000c101906 */
[----:B------:R-:W4:Y:S02]  /*0830*/  LDG.E R8, desc[UR6][R4.64] ;  /* 0x0000000604087981 */ /* 0x000f24000c1e1900 */
[----:B----4-:R-:W-:-:S05]  /*0840*/  IMAD.IADD R13, R8, 0x1, R13 ;  /* 0x00000001080d7824 */ /* 0x010fca00078e020d */
[----:B------:R0:W-:Y:S04]  /*0850*/  STG.E desc[UR6][R6.64+0x18], R13 ;  /* 0x0000180d06007986 */ /* 0x0001e8000c101906 */
[----:B------:R-:W5:Y:S01]  /*0860*/  LDG.E R8, desc[UR6][R4.64] ;  /* 0x0000000604087981 */ /* 0x000f62000c1e1900 */
[----:B------:R-:W-:Y:S01]  /*0870*/  VIADD R3, R3, 0x8 ;  /* 0x0000000803037836 */ /* 0x000fe20000000000 */
[----:B-----5:R-:W-:-:S05]  /*0880*/  IADD3 R15, PT, PT, R8, R15, RZ ;  /* 0x0000000f080f7210 */ /* 0x020fca0007ffe0ff */
[----:B------:R0:W-:Y:S02]  /*0890*/  STG.E desc[UR6][R6.64+0x1c], R15 ;  /* 0x00001c0f06007986 */ /* 0x0001e4000c101906 */
.L_x_2:
[----:B------:R-:W-:Y:S05]  /*08a0*/  @!P1 EXIT ;  /* 0x000000000000994d */ /* 0x000fea0003800000 */
[----:B------:R-:W-:Y:S02]  /*08b0*/  ISETP.GE.U32.AND P0, PT, R10, 0x4, PT ;  /* 0x000000040a00780c */ /* 0x000fe40003f06070 */
[----:B------:R-:W-:-:S04]  /*08c0*/  LOP3.LUT R2, R2, 0x3, RZ, 0xc0, !PT ;  /* 0x0000000302027812 */ /* 0x000fc800078ec0ff */
[----:B------:R-:W-:-:S07]  /*08d0*/  ISETP.NE.AND P1, PT, R2, RZ, PT ;  /* 0x000000ff0200720c */ /* 0x000fce0003f25270 */
[----:B------:R-:W-:Y:S06]  /*08e0*/  @!P0 BRA `(.L_x_3) ;  /* 0x0000000000548947 */ /* 0x000fec0003800000 */
[----:B0-2---:R-:W0:Y:S01]  /*08f0*/  LDC.64 R6, c[0x0][0x380] ;  /* 0x0000e000ff067b82 */ /* 0x005e220000000a00 */
        /* <DEDUP_REMOVED lines=20> */
.L_x_3:
[----:B------:R-:W-:Y:S05]  /*0a40*/  @!P1 EXIT ;  /* 0x000000000000994d */ /* 0x000fea0003800000 */
[----:B------:R-:W3:Y:S01]  /*0a50*/  LDC.64 R4, c[0x4][RZ] ;  /* 0x01000000ff047b82 */ /* 0x000ee20000000a00 */
[----:B01----:R-:W-:Y:S01]  /*0a60*/  IADD3 R9, PT, PT, R0, R3, RZ ;  /* 0x0000000300097210 */ /* 0x003fe20007ffe0ff */
[----:B------:R-:W-:-:S06]  /*0a70*/  IMAD.MOV R0, RZ, RZ, -R2 ;  /* 0x000000ffff007224 */ /* 0x000fcc00078e0a02 */
[----:B--2---:R-:W0:Y:S02]  /*0a80*/  LDC.64 R6, c[0x0][0x380] ;  /* 0x0000e000ff067b82 */ /* 0x004e240000000a00 */
.L_x_4:
[C---:B01----:R-:W-:Y:S01]  /*0a90*/  IMAD.WIDE R2, R9.reuse, 0x4, R6 ;  /* 0x0000000409027825 */ /* 0x043fe200078e0206 */
[----:B---3--:R-:W2:Y:S04]  /*0aa0*/  LDG.E R8, desc[UR6][R4.64] ;  /* 0x0000000604087981 */ /* 0x008ea8000c1e1900 */
[----:B------:R-:W2:Y:S01]  /*0ab0*/  LDG.E R11, desc[UR6][R2.64] ;  /* 0x00000006020b7981 */ /* 0x000ea2000c1e1900 */
[----:B------:R-:W-:Y:S01]  /*0ac0*/  VIADD R0, R0, 0x1 ;  /* 0x0000000100007836 */ /* 0x000fe20000000000 */
[----:B------:R-:W-:-:S04]  /*0ad0*/  IADD3 R9, PT, PT, R9, 0x1, RZ ;  /* 0x0000000109097810 */ /* 0x000fc80007ffe0ff */
[----:B------:R-:W-:Y:S02]  /*0ae0*/  ISETP.NE.AND P0, PT, R0, RZ, PT ;  /* 0x000000ff0000720c */ /* 0x000fe40003f05270 */
[----:B--2---:R-:W-:-:S05]  /*0af0*/  IADD3 R11, PT, PT, R8, R11, RZ ;  /* 0x0000000b080b7210 */ /* 0x004fca0007ffe0ff */
[----:B------:R1:W-:Y:S06]  /*0b00*/  STG.E desc[UR6][R2.64], R11 ;  /* 0x0000000b02007986 */ /* 0x0003ec000c101906 */
[----:B------:R-:W-:Y:S05]  /*0b10*/  @P0 BRA `(.L_x_4) ;  /* 0xfffffffc00dc0947 */ /* 0x000fea000383ffff */
[----:B------:R-:W-:Y:S05]  /*0b20*/  EXIT ;  /* 0x000000000000794d */ /* 0x000fea0003800000 */
.L_x_5:
[----:B------:R-:W-:-:S00]  /*0b30*/  BRA `(.L_x_5) ;  /* 0xfffffffc00fc7947 */ /* 0x000fc0000383ffff */
[----:B------:R-:W-:-:S00]  /*0b40*/  NOP ;  /* 0x0000000000007918 */ /* 0x000fc00000000000 */
        /* <DEDUP_REMOVED lines=11> */
.L_x_14:


//--------------------- .text._Z7findMinPiii      --------------------------
	.section	.text._Z7findMinPiii,"ax",@progbits
	.align	128
        .global         _Z7findMinPiii
        .type           _Z7findMinPiii,@function
        .size           _Z7findMinPiii,(.L_x_15 - _Z7findMinPiii)
        .other          _Z7findMinPiii,@"STO_CUDA_ENTRY STV_DEFAULT"
_Z7findMinPiii:
.text._Z7findMinPiii:
[----:B------:R-:W-:Y:S01]  /*0000*/  LDC R1, c[0x0][0x37c] ;  /* 0x0000df00ff017b82 */ /* 0x000fe20000000800 */
[----:B------:R-:W0:Y:S07]  /*0010*/  S2R R3, SR_TID.X ;  /* 0x0000000000037919 */ /* 0x000e2e0000002100 */
[----:B------:R-:W0:Y:S01]  /*0020*/  S2UR UR4, SR_CTAID.X ;  /* 0x00000000000479c3 */ /* 0x000e220000002500 */
[----:B------:R-:W1:Y:S01]  /*0030*/  LDCU UR5, c[0x0][0x388] ;  /* 0x00007100ff0577ac */ /* 0x000e620008000800 */
[----:B------:R-:W-:Y:S01]  /*0040*/  BSSY.RECONVERGENT B0, `(.L_x_6) ;  /* 0x000000f000007945 */ /* 0x000fe20003800200 */
[----:B------:R-:W2:Y:S05]  /*0050*/  LDCU UR8, c[0x0][0x38c] ;  /* 0x00007180ff0877ac */ /* 0x000eaa0008000800 */
[----:B------:R-:W0:Y:S01]  /*0060*/  LDC R0, c[0x0][0x360] ;  /* 0x0000d800ff007b82 */ /* 0x000e220000000800 */
[----:B------:R-:W3:Y:S01]  /*0070*/  LDCU.64 UR6, c[0x0][0x358] ;  /* 0x00006b00ff0677ac */ /* 0x000ee20008000a00 */
[----:B--2---:R-:W-:-:S02]  /*0080*/  IMAD.U32 R6, RZ, RZ, UR8 ;  /* 0x00000008ff067e24 */ /* 0x004fc4000f8e00ff */
[----:B0-----:R-:W-:-:S05]  /*0090*/  IMAD R0, R0, UR4, R3 ;  /* 0x0000000400007c24 */ /* 0x001fca000f8e0203 */
[----:B-1----:R-:W-:-:S13]  /*00a0*/  ISETP.GE.AND P0, PT, R0, UR5, PT ;  /* 0x0000000500007c0c */ /* 0x002fda000bf06270 */
[----:B---3--:R-:W-:Y:S05]  /*00b0*/  @!P0 BRA `(.L_x_7) ;  /* 0x00000000001c8947 */ /* 0x008fea0003800000 */
[----:B------:R-:W0:Y:S02]  /*00c0*/  LDCU UR4, c[0x0][0x38c] ;  /* 0x00007180ff0477ac */ /* 0x000e240008000800 */
[----:B0-----:R-:W-:-:S06]  /*00d0*/  UIADD3 UR4, UPT, UPT, UR5, UR4, URZ ;  /* 0x0000000405047290 */ /* 0x001fcc000fffe0ff */
[----:B------:R-:W-:-:S13]  /*00e0*/  ISETP.GE.AND P0, PT, R0, UR4, PT ;  /* 0x0000000400007c0c */ /* 0x000fda000bf06270 */
[----:B------:R-:W-:Y:S05]  /*00f0*/  @P0 EXIT ;  /* 0x000000000000094d */ /* 0x000fea0003800000 */
[----:B------:R-:W0:Y:S01]  /*0100*/  LDCU UR4, c[0x0][0x388] ;  /* 0x00007100ff0477ac */ /* 0x000e220008000800 */
[----:B------:R-:W-:Y:S01]  /*0110*/  IADD3 R6, PT, PT, R0, -UR5, RZ ;  /* 0x8000000500067c10 */ /* 0x000fe2000fffe0ff */
[----:B0-----:R-:W-:-:S07]  /*0120*/  IMAD.U32 R0, RZ, RZ, UR4 ;  /* 0x00000004ff007e24 */ /* 0x001fce000f8e00ff */
.L_x_7:
[----:B------:R-:W-:Y:S05]  /*0130*/  BSYNC.RECONVERGENT B0 ;  /* 0x0000000000007941 */ /* 0x000fea0003800200 */
.L_x_6:
[----:B------:R-:W0:Y:S01]  /*0140*/  LDCU UR4, c[0x0][0x38c] ;  /* 0x00007180ff0477ac */ /* 0x000e220008000800 */
[----:B------:R-:W1:Y:S08]  /*0150*/  LDC.64 R2, c[0x0][0x380] ;  /* 0x0000e000ff027b82 */ /* 0x000e700000000a00 */
[----:B------:R-:W2:Y:S01]  /*0160*/  LDC.64 R4, c[0x4][RZ] ;  /* 0x01000000ff047b82 */ /* 0x000ea20000000a00 */
[----:B0-----:R-:W-:-:S05]  /*0170*/  IMAD R7, R0, UR4, R0 ;  /* 0x0000000400077c24 */ /* 0x001fca000f8e0200 */
[----:B------:R-:W-:-:S05]  /*0180*/  IADD3 R7, PT, PT, R7, R6, RZ ;  /* 0x0000000607077210 */ /* 0x000fca0007ffe0ff */
[----:B-1----:R-:W-:Y:S01]  /*0190*/  IMAD.WIDE R2, R7, 0x4, R2 ;  /* 0x0000000407027825 */ /* 0x002fe200078e0202 */
[----:B--2---:R-:W2:Y:S05]  /*01a0*/  LDG.E R0, desc[UR6][R4.64] ;  /* 0x0000000604007981 */ /* 0x004eaa000c1e1900 */
[----:B------:R-:W2:Y:S02]  /*01b0*/  LDG.E R3, desc[UR6][R2.64] ;  /* 0x0000000602037981 */ /* 0x000ea4000c1e1900 */
[----:B--2---:R-:W-:-:S13]  /*01c0*/  ISETP.GT.AND P0, PT, R0, R3, PT ;  /* 0x000000030000720c */ /* 0x004fda0003f04270 */
[----:B------:R-:W-:Y:S05]  /*01d0*/  @!P0 EXIT ;  /* 0x000000000000894d */ /* 0x000fea0003800000 */
[----:B------:R-:W0:Y:S01]  /*01e0*/  S2R R0, SR_LANEID ;  /* 0x0000000000007919 */ /* 0x000e220000000000 */
[----:B------:R-:W-:Y:S01]  /*01f0*/  VOTEU.ANY UR4, UPT, PT ;  /* 0x0000000000047886 */ /* 0x000fe200038e0100 */
[----:B------:R-:W-:Y:S01]  /*0200*/  CREDUX.MIN.S32 UR5, R3 ;  /* 0x00000000030572cc */ /* 0x000fe20000008200 */
[----:B------:R-:W-:-:S12]  /*0210*/  UFLO.U32 UR4, UR4 ;  /* 0x00000004000472bd */ /* 0x000fd800080e0000 */
[----:B------:R-:W-:Y:S01]  /*0220*/  IMAD.U32 R3, RZ, RZ, UR5 ;  /* 0x00000005ff037e24 */ /* 0x000fe2000f8e00ff */
[----:B0-----:R-:W-:-:S13]  /*0230*/  ISETP.EQ.U32.AND P0, PT, R0, UR4, PT ;  /* 0x0000000400007c0c */ /* 0x001fda000bf02070 */
[----:B------:R-:W-:Y:S01]  /*0240*/  @P0 REDG.E.MIN.S32.STRONG.GPU desc[UR6][R4.64], R3 ;  /* 0x000000030400098e */ /* 0x000fe2000c92e306 */
[----:B------:R-:W-:Y:S05]  /*0250*/  EXIT ;  /* 0x000000000000794d */ /* 0x000fea0003800000 */
.L_x_8:
        /* <DEDUP_REMOVED lines=10> */
.L_x_15:


//--------------------- .text._Z8sumRandCPiiii    --------------------------
	.section	.text._Z8sumRandCPiiii,"ax",@progbits
	.align	128
        .global         _Z8sumRandCPiiii
        .type           _Z8sumRandCPiiii,@function
        .size           _Z8sumRandCPiiii,(.L_x_16 - _Z8sumRandCPiiii)
        .other          _Z8sumRandCPiiii,@"STO_CUDA_ENTRY STV_DEFAULT"
_Z8sumRandCPiiii:
.text._Z8sumRandCPiiii:
[----:B------:R-:W-:Y:S01]  /*0000*/  LDC R1, c[0x0][0x37c] ;  /* 0x0000df00ff017b82 */ /* 0x000fe20000000800 */
[----:B------:R-:W0:Y:S01]  /*0010*/  LDCU UR4, c[0x0][0x38c] ;  /* 0x00007180ff0477ac */ /* 0x000e220008000800 */
[----:B------:R-:W1:Y:S06]  /*0020*/  S2R R5, SR_TID.X ;  /* 0x0000000000057919 */ /* 0x000e6c0000002100 */
[----:B------:R-:W1:Y:S08]  /*0030*/  LDC R0, c[0x0][0x360] ;  /* 0x0000d800ff007b82 */ /* 0x000e700000000800 */
[----:B------:R-:W2:Y:S01]  /*0040*/  LDC R11, c[0x0][0x390] ;  /* 0x0000e400ff0b7b82 */ /* 0x000ea20000000800 */
[----:B0-----:R-:W-:-:S07]  /*0050*/  MOV R21, UR4 ;  /* 0x0000000400157c02 */ /* 0x001fce0008000f00 */
[----:B------:R-:W1:Y:S01]  /*0060*/  S2UR UR4, SR_CTAID.X ;  /* 0x00000000000479c3 */ /* 0x000e620000002500 */
[-C--:B------:R-:W-:Y:S02]  /*0070*/  IABS R10, R21.reuse ;  /* 0x00000015000a7213 */ /* 0x080fe40000000000 */
[----:B------:R-:W-:Y:S02]  /*0080*/  LOP3.LUT R7, RZ, R21, RZ, 0x33, !PT ;  /* 0x00000015ff077212 */ /* 0x000fe400078e33ff */
[----:B------:R-:W0:Y:S01]  /*0090*/  I2F.RP R4, R10 ;  /* 0x0000000a00047306 */ /* 0x000e220000209400 */
[----:B------:R-:W-:-:S07]  /*00a0*/  MOV R8, R10 ;  /* 0x0000000a00087202 */ /* 0x000fce0000000f00 */
[----:B0-----:R-:W0:Y:S01]  /*00b0*/  MUFU.RCP R4, R4 ;  /* 0x0000000400047308 */ /* 0x001e220000001000 */
[----:B-1----:R-:W-:-:S04]  /*00c0*/  IMAD R0, R0, UR4, R5 ;  /* 0x0000000400007c24 */ /* 0x002fc8000f8e0205 */
[----:B--2---:R-:W-:Y:S02]  /*00d0*/  IMAD R0, R0, R11, RZ ;  /* 0x0000000b00007224 */ /* 0x004fe400078e02ff */
[----:B0-----:R-:W-:-:S03]  /*00e0*/  VIADD R2, R4, 0xffffffe ;  /* 0x0ffffffe04027836 */ /* 0x001fc60000000000 */
[----:B------:R-:W-:Y:S01]  /*00f0*/  IABS R4, R0 ;  /* 0x0000000000047213 */ /* 0x000fe20000000000 */
[----:B------:R0:W1:Y:S02]  /*0100*/  F2I.FTZ.U32.TRUNC.NTZ R3, R2 ;  /* 0x0000000200037305 */ /* 0x000064000021f000 */
[----:B0-----:R-:W-:Y:S02]  /*0110*/  IMAD.MOV.U32 R2, RZ, RZ, RZ ;  /* 0x000000ffff027224 */ /* 0x001fe400078e00ff */
[----:B-1----:R-:W-:-:S05]  /*0120*/  IMAD R5, R3, R10, RZ ;  /* 0x0000000a03057224 */ /* 0x002fca00078e02ff */
[----:B------:R-:W-:-:S05]  /*0130*/  IADD3 R5, PT, PT, -R5, RZ, RZ ;  /* 0x000000ff05057210 */ /* 0x000fca0007ffe1ff */
[----:B------:R-:W-:Y:S01]  /*0140*/  IMAD.HI.U32 R9, R3, R5, R2 ;  /* 0x0000000503097227 */ /* 0x000fe200078e0002 */
[----:B------:R-:W-:Y:S01]  /*0150*/  MOV R5, R4 ;  /* 0x0000000400057202 */ /* 0x000fe20000000f00 */
[----:B------:R-:W0:Y:S04]  /*0160*/  LDC R2, c[0x0][0x388] ;  /* 0x0000e200ff027b82 */ /* 0x000e280000000800 */
[----:B------:R-:W-:-:S04]  /*0170*/  IMAD.HI.U32 R3, R9, R5, RZ ;  /* 0x0000000509037227 */ /* 0x000fc800078e00ff */
[----:B------:R-:W-:-:S04]  /*0180*/  IMAD.MOV R4, RZ, RZ, -R3 ;  /* 0x000000ffff047224 */ /* 0x000fc800078e0a03 */
[----:B------:R-:W-:Y:S01]  /*0190*/  IMAD R5, R10, R4, R5 ;  /* 0x000000040a057224 */ /* 0x000fe200078e0205 */
[----:B------:R-:W-:-:S04]  /*01a0*/  LOP3.LUT R4, R0, R21, RZ, 0x3c, !PT ;  /* 0x0000001500047212 */ /* 0x000fc800078e3cff */
[----:B------:R-:W-:Y:S02]  /*01b0*/  ISETP.GT.U32.AND P1, PT, R8, R5, PT ;  /* 0x000000050800720c */ /* 0x000fe40003f24070 */
[----:B------:R-:W-:-:S11]  /*01c0*/  ISETP.GE.AND P2, PT, R4, RZ, PT ;  /* 0x000000ff0400720c */ /* 0x000fd60003f46270 */
[----:B------:R-:W-:Y:S01]  /*01d0*/  @!P1 IMAD.IADD R5, R5, 0x1, -R10 ;  /* 0x0000000105059824 */ /* 0x000fe200078e0a0a */
[----:B------:R-:W-:Y:S02]  /*01e0*/  @!P1 IADD3 R3, PT, PT, R3, 0x1, RZ ;  /* 0x0000000103039810 */ /* 0x000fe40007ffe0ff */
[----:B------:R-:W-:Y:S02]  /*01f0*/  ISETP.NE.AND P1, PT, R21, RZ, PT ;  /* 0x000000ff1500720c */ /* 0x000fe40003f25270 */
[----:B------:R-:W-:-:S13]  /*0200*/  ISETP.GE.U32.AND P0, PT, R5, R8, PT ;  /* 0x000000080500720c */ /* 0x000fda0003f06070 */
[----:B------:R-:W-:Y:S01]  /*0210*/  @P0 VIADD R3, R3, 0x1 ;  /* 0x0000000103030836 */ /* 0x000fe20000000000 */
[----:B------:R-:W-:-:S04]  /*0220*/  ISETP.GE.AND P0, PT, R11, 0x1, PT ;  /* 0x000000010b00780c */ /* 0x000fc80003f06270 */
[----:B------:R-:W-:-:S04]  /*0230*/  @!P2 IADD3 R3, PT, PT, -R3, RZ, RZ ;  /* 0x000000ff0303a210 */ /* 0x000fc80007ffe1ff */
[----:B------:R-:W-:-:S04]  /*0240*/  SEL R6, R7, R3, !P1 ;  /* 0x0000000307067207 */ /* 0x000fc80004800000 */
[----:B0-----:R-:W-:Y:S01]  /*0250*/  ISETP.GE.OR P0, PT, R6, R2, !P0 ;  /* 0x000000020600720c */ /* 0x001fe20004706670 */
[----:B------:R-:W-:-:S04]  /*0260*/  IMAD.MOV R5, RZ, RZ, -R6 ;  /* 0x000000ffff057224 */ /* 0x000fc800078e0a06 */
[----:B------:R-:W-:-:S08]  /*0270*/  IMAD R5, R21, R5, R0 ;  /* 0x0000000515057224 */ /* 0x000fd000078e0200 */
[----:B------:R-:W-:Y:S05]  /*0280*/  @P0 EXIT ;  /* 0x000000000000094d */ /* 0x000fea0003800000 */
[----:B------:R-:W-:Y:S01]  /*0290*/  ISETP.GE.U32.AND P2, PT, R11, 0x8, PT ;  /* 0x000000080b00780c */ /* 0x000fe20003f46070 */
[----:B------:R-:W-:Y:S01]  /*02a0*/  IMAD R3, R21, R2, R2 ;  /* 0x0000000215037224 */ /* 0x000fe200078e0202 */
[----:B------:R-:W-:Y:S01]  /*02b0*/  LOP3.LUT R4, R11, 0x7, RZ, 0xc0, !PT ;  /* 0x000000070b047812 */ /* 0x000fe200078ec0ff */
[----:B------:R-:W0:Y:S01]  /*02c0*/  LDCU.64 UR4, c[0x0][0x358] ;  /* 0x00006b00ff0477ac */ /* 0x000e220008000a00 */
[----:B------:R-:W-:Y:S02]  /*02d0*/  HFMA2 R2, -RZ, RZ, 0, 0 ;  /* 0x00000000ff027431 */ /* 0x000fe400000001ff */
[----:B------:R-:W-:Y:S01]  /*02e0*/  VIADD R0, R21, 0x1 ;  /* 0x0000000115007836 */ /* 0x000fe20000000000 */
[----:B------:R-:W-:-:S06]  /*02f0*/  ISETP.NE.AND P0, PT, R4, RZ, PT ;  /* 0x000000ff0400720c */ /* 0x000fcc0003f05270 */
[----:B------:R-:W-:Y:S07]  /*0300*/  @!P2 BRA `(.L_x_9) ;  /* 0x0000000c0090a947 */ /* 0x000fee0003800000 */
[----:B------:R-:W1:Y:S01]  /*0310*/  LDC R21, c[0x0][0x38c] ;  /* 0x0000e300ff157b82 */ /* 0x000e620000000800 */
[----:B------:R-:W-:Y:S02]  /*0320*/  LOP3.LUT R2, R11, 0x7ffffff8, RZ, 0xc0, !PT ;  /* 0x7ffffff80b027812 */ /* 0x000fe400078ec0ff */
[----:B------:R-:W-:-:S03]  /*0330*/  IADD3 R11, PT, PT, R5, 0x3, RZ ;  /* 0x00000003050b7810 */ /* 0x000fc60007ffe0ff */
[----:B------:R-:W-:Y:S02]  /*0340*/  IMAD.MOV R20, RZ, RZ, -R2 ;  /* 0x000000ffff147224 */ /* 0x000fe400078e0a02 */
[----:B------:R-:W2:Y:S05]  /*0350*/  LDC.64 R12, c[0x0][0x380] ;  /* 0x0000e000ff0c7b82 */ /* 0x000eaa0000000a00 */
.L_x_10:
[----:B------:R-:W-:Y:S02]  /*0360*/  IADD3 R18, PT, PT, R11, -0x3, RZ ;  /* 0xfffffffd0b127810 */ /* 0x000fe40007ffe0ff */
[----:B-1----:R-:W-:Y:S02]  /*0370*/  IABS R10, R21 ;  /* 0x00000015000a7213 */ /* 0x002fe40000000000 */
[----:B------:R-:W-:-:S05]  /*0380*/  IABS R7, R18 ;  /* 0x0000001200077213 */ /* 0x000fca0000000000 */
[----:B------:R-:W-:-:S04]  /*0390*/  IMAD.HI.U32 R9, R9, R7, RZ ;  /* 0x0000000709097227 */ /* 0x000fc800078e00ff */
[----:B---3--:R-:W-:-:S04]  /*03a0*/  IMAD.MOV R14, RZ, RZ, -R9 ;  /* 0x000000ffff0e7224 */ /* 0x008fc800078e0a09 */
[----:B------:R-:W-:-:S05]  /*03b0*/  IMAD R7, R10, R14, R7 ;  /* 0x0000000e0a077224 */ /* 0x000fca00078e0207 */
[----:B------:R-:W-:-:S13]  /*03c0*/  ISETP.GT.U32.AND P2, PT, R8, R7, PT ;  /* 0x000000070800720c */ /* 0x000fda0003f44070 */
[----:B------:R-:W-:Y:S01]  /*03d0*/  @!P2 IADD3 R7, PT, PT, R7, -R10, RZ ;  /* 0x8000000a0707a210 */ /* 0x000fe20007ffe0ff */
[----:B------:R-:W-:-:S03]  /*03e0*/  @!P2 VIADD R9, R9, 0x1 ;  /* 0x000000010909a836 */ /* 0x000fc60000000000 */
[----:B------:R-:W-:Y:S02]  /*03f0*/  ISETP.GE.U32.AND P1, PT, R7, R8, PT ;  /* 0x000000080700720c */ /* 0x000fe40003f26070 */
[----:B------:R-:W-:-:S04]  /*0400*/  LOP3.LUT R7, R18, R21, RZ, 0x3c, !PT ;  /* 0x0000001512077212 */ /* 0x000fc800078e3cff */
[----:B------:R-:W-:Y:S02]  /*0410*/  ISETP.GE.AND P3, PT, R7, RZ, PT ;  /* 0x000000ff0700720c */ /* 0x000fe40003f66270 */
[----:B------:R-:W-:-:S05]  /*0420*/  LOP3.LUT R7, RZ, R21, RZ, 0x33, !PT ;  /* 0x00000015ff077212 */ /* 0x000fca00078e33ff */
[----:B------:R-:W-:Y:S02]  /*0430*/  @P1 IADD3 R9, PT, PT, R9, 0x1, RZ ;  /* 0x0000000109091810 */ /* 0x000fe40007ffe0ff */
[----:B------:R-:W-:-:S04]  /*0440*/  ISETP.NE.AND P1, PT, R21, RZ, PT ;  /* 0x000000ff1500720c */ /* 0x000fc80003f25270 */
[----:B------:R-:W-:-:S05]  /*0450*/  @!P3 IMAD.MOV R9, RZ, RZ, -R9 ;  /* 0x000000ffff09b224 */ /* 0x000fca00078e0a09 */
[----:B------:R-:W-:-:S04]  /*0460*/  SEL R9, R7, R9, !P1 ;  /* 0x0000000907097207 */ /* 0x000fc80004800000 */
[----:B------:R-:W-:Y:S01]  /*0470*/  IADD3 R16, PT, PT, -R9, RZ, RZ ;  /* 0x000000ff09107210 */ /* 0x000fe20007ffe1ff */
[----:B------:R-:W-:-:S04]  /*0480*/  IMAD.IADD R17, R6, 0x1, R9 ;  /* 0x0000000106117824 */ /* 0x000fc800078e0209 */
[----:B------:R-:W-:-:S04]  /*0490*/  IMAD R16, R21, R16, R18 ;  /* 0x0000001015107224 */ /* 0x000fc800078e0212 */
[----:B------:R-:W-:-:S04]  /*04a0*/  IMAD R15, R17, R0, R16 ;  /* 0x00000000110f7224 */ /* 0x000fc800078e0210 */
[----:B--2---:R-:W-:-:S05]  /*04b0*/  IMAD.WIDE R14, R15, 0x4, R12 ;  /* 0x000000040f0e7825 */ /* 0x004fca00078e020c */
[----:B0-----:R0:W2:Y:S01]  /*04c0*/  LDG.E R25, desc[UR4][R14.64] ;  /* 0x000000040e197981 */ /* 0x0010a2000c1e1900 */
[----:B------:R-:W1:Y:S01]  /*04d0*/  I2F.RP R18, R10 ;  /* 0x0000000a00127306 */ /* 0x000e620000209400 */
[----:B------:R-:W-:Y:S01]  /*04e0*/  IMAD.MOV.U32 R8, RZ, RZ, RZ ;  /* 0x000000ffff087224 */ /* 0x000fe200078e00ff */
[----:B------:R-:W-:-:S04]  /*04f0*/  IADD3 R22, PT, PT, R11, -0x2, RZ ;  /* 0xfffffffe0b167810 */ /* 0x000fc80007ffe0ff */
[----:B0-----:R-:W-:Y:S02]  /*0500*/  IABS R15, R22 ;  /* 0x00000016000f7213 */ /* 0x001fe40000000000 */
[----:B-1----:R-:W0:Y:S02]  /*0510*/  MUFU.RCP R18, R18 ;  /* 0x0000001200127308 */ /* 0x002e240000001000 */
[----:B0-----:R-:W-:-:S06]  /*0520*/  IADD3 R19, PT, PT, R18, 0xffffffe, RZ ;  /* 0x0ffffffe12137810 */ /* 0x001fcc0007ffe0ff */
[----:B------:R0:W1:Y:S02]  /*0530*/  F2I.FTZ.U32.TRUNC.NTZ R9, R19 ;  /* 0x0000001300097305 */ /* 0x000064000021f000 */
[----:B0-----:R-:W-:Y:S01]  /*0540*/  IMAD R19, R17, R0, R21 ;  /* 0x0000000011137224 */ /* 0x001fe200078e0215 */
[----:B------:R-:W-:-:S03]  /*0550*/  IADD3 R17, PT, PT, R16, R3, RZ ;  /* 0x0000000310117210 */ /* 0x000fc60007ffe0ff */
[----:B------:R-:W-:-:S04]  /*0560*/  IMAD.WIDE R18, R19, 0x4, R12 ;  /* 0x0000000413127825 */ /* 0x000fc800078e020c */
[----:B-1----:R-:W-:Y:S02]  /*0570*/  IMAD.MOV R23, RZ, RZ, -R9 ;  /* 0x000000ffff177224 */ /* 0x002fe400078e0a09 */
[----:B------:R-:W-:-:S04]  /*0580*/  IMAD.WIDE R16, R17, 0x4, R12 ;  /* 0x0000000411107825 */ /* 0x000fc800078e020c */
[----:B------:R-:W-:-:S04]  /*0590*/  IMAD R23, R23, R10, RZ ;  /* 0x0000000a17177224 */ /* 0x000fc800078e02ff */
[----:B------:R-:W-:-:S06]  /*05a0*/  IMAD.HI.U32 R9, R9, R23, R8 ;  /* 0x0000001709097227 */ /* 0x000fcc00078e0008 */
[----:B------:R-:W-:-:S05]  /*05b0*/  IMAD.HI.U32 R14, R9, R15, RZ ;  /* 0x0000000f090e7227 */ /* 0x000fca00078e00ff */
[----:B------:R-:W-:-:S05]  /*05c0*/  IADD3 R8, PT, PT, -R14, RZ, RZ ;  /* 0x000000ff0e087210 */ /* 0x000fca0007ffe1ff */
[----:B------:R-:W-:Y:S02]  /*05d0*/  IMAD R15, R10, R8, R15 ;  /* 0x000000080a0f7224 */ /* 0x000fe400078e020f */
[----:B------:R-:W-:-:S05]  /*05e0*/  IMAD.MOV.U32 R8, RZ, RZ, R10 ;  /* 0x000000ffff087224 */ /* 0x000fca00078e000a */
[----:B------:R-:W-:-:S13]  /*05f0*/  ISETP.GT.U32.AND P3, PT, R8, R15, PT ;  /* 0x0000000f0800720c */ /* 0x000fda0003f64070 */
[----:B------:R-:W-:Y:S01]  /*0600*/  @!P3 IADD3 R15, PT, PT, R15, -R10, RZ ;  /* 0x8000000a0f0fb210 */ /* 0x000fe20007ffe0ff */
[----:B------:R-:W-:-:S03]  /*0610*/  @!P3 VIADD R14, R14, 0x1 ;  /* 0x000000010e0eb836 */ /* 0x000fc60000000000 */
[----:B------:R-:W-:Y:S02]  /*0620*/  ISETP.GE.U32.AND P2, PT, R15, R8, PT ;  /* 0x000000080f00720c */ /* 0x000fe40003f46070 */
[----:B------:R-:W-:-:S04]  /*0630*/  LOP3.LUT R15, R22, R21, RZ, 0x3c, !PT ;  /* 0x00000015160f7212 */ /* 0x000fc800078e3cff */
[----:B------:R-:W-:-:S07]  /*0640*/  ISETP.GE.AND P4, PT, R15, RZ, PT ;  /* 0x000000ff0f00720c */ /* 0x000fce0003f86270 */
[----:B------:R-:W-:-:S06]  /*0650*/  @P2 IADD3 R14, PT, PT, R14, 0x1, RZ ;  /* 0x000000010e0e2810 */ /* 0x000fcc0007ffe0ff */
[----:B------:R-:W-:-:S05]  /*0660*/  @!P4 IMAD.MOV R14, RZ, RZ, -R14 ;  /* 0x000000ffff0ec224 */ /* 0x000fca00078e0a0e */
[----:B------:R-:W-:-:S04]  /*0670*/  SEL R23, R7, R14, !P1 ;  /* 0x0000000e07177207 */ /* 0x000fc80004800000 */
[----:B------:R-:W-:Y:S01]  /*0680*/  IADD3 R14, PT, PT, -R23, RZ, RZ ;  /* 0x000000ff170e7210 */ /* 0x000fe20007ffe1ff */
[----:B------:R-:W-:-:S04]  /*0690*/  IMAD.IADD R23, R6, 0x1, R23 ;  /* 0x0000000106177824 */ /* 0x000fc800078e0217 */
[----:B------:R-:W-:-:S04]  /*06a0*/  IMAD R22, R21, R14, R22 ;  /* 0x0000000e15167224 */ /* 0x000fc800078e0216 */
[----:B------:R-:W-:-:S04]  /*06b0*/  IMAD R15, R23, R0, R22 ;  /* 0x00000000170f7224 */ /* 0x000fc800078e0216 */
[----:B------:R-:W-:Y:S01]  /*06c0*/  IMAD.WIDE R14, R15, 0x4, R12 ;  /* 0x000000040f0e7825 */ /* 0x000fe200078e020c */
[----:B--2---:R0:W-:Y:S04]  /*06d0*/  REDG.E.ADD.STRONG.GPU desc[UR4][R18.64], R25 ;  /* 0x000000191200798e */ /* 0x0041e8000c12e104 */
[----:B------:R1:W-:Y:S04]  /*06e0*/  REDG.E.ADD.STRONG.GPU desc[UR4][R16.64], R25 ;  /* 0x000000191000798e */ /* 0x0003e8000c12e104 */
[----:B------:R2:W3:Y:S01]  /*06f0*/  LDG.E R27, desc[UR4][R14.64] ;  /* 0x000000040e1b7981 */ /* 0x0004e2000c1e1900 */
[----:B------:R-:W-:-:S02]  /*0700*/  VIADD R24, R11, 0xffffffff ;  /* 0xffffffff0b187836 */ /* 0x000fc40000000000 */
[----:B0-----:R-:W-:-:S03]  /*0710*/  IMAD R19, R23, R0, R21 ;  /* 0x0000000017137224 */ /* 0x001fc600078e0215 */
[----:B------:R-:W-:Y:S02]  /*0720*/  IABS R29, R24 ;  /* 0x00000018001d7213 */ /* 0x000fe40000000000 */
[----:B-1----:R-:W-:Y:S01]  /*0730*/  LOP3.LUT R16, R24, R21, RZ, 0x3c, !PT ;  /* 0x0000001518107212 */ /* 0x002fe200078e3cff */
[----:B------:R-:W-:Y:S02]  /*0740*/  IMAD.IADD R17, R22, 0x1, R3 ;  /* 0x0000000116117824 */ /* 0x000fe400078e0203 */
[----:B------:R-:W-:Y:S01]  /*0750*/  IMAD.HI.U32 R26, R9, R29, RZ ;  /* 0x0000001d091a7227 */ /* 0x000fe200078e00ff */
[----:B------:R-:W-:-:S03]  /*0760*/  ISETP.GE.AND P4, PT, R16, RZ, PT ;  /* 0x000000ff1000720c */ /* 0x000fc60003f86270 */
[----:B------:R-:W-:Y:S01]  /*0770*/  IMAD.WIDE R18, R19, 0x4, R12 ;  /* 0x0000000413127825 */ /* 0x000fe200078e020c */
[----:B------:R-:W-:-:S03]  /*0780*/  IADD3 R28, PT, PT, -R26, RZ, RZ ;  /* 0x000000ff1a1c7210 */ /* 0x000fc60007ffe1ff */
[----:B------:R-:W-:-:S04]  /*0790*/  IMAD.WIDE R16, R17, 0x4, R12 ;  /* 0x0000000411107825 */ /* 0x000fc800078e020c */
[----:B------:R-:W-:-:S05]  /*07a0*/  IMAD R29, R10, R28, R29 ;  /* 0x0000001c0a1d7224 */ /* 0x000fca00078e021d */
[----:B------:R-:W-:-:S13]  /*07b0*/  ISETP.GT.U32.AND P3, PT, R8, R29, PT ;  /* 0x0000001d0800720c */ /* 0x000fda0003f64070 */
[----:B------:R-:W-:Y:S01]  /*07c0*/  @!P3 IMAD.IADD R29, R29, 0x1, -R10 ;  /* 0x000000011d1db824 */ /* 0x000fe200078e0a0a */
[----:B------:R-:W-:-:S04]  /*07d0*/  @!P3 IADD3 R26, PT, PT, R26, 0x1, RZ ;  /* 0x000000011a1ab810 */ /* 0x000fc80007ffe0ff */
[----:B------:R-:W-:-:S13]  /*07e0*/  ISETP.GE.U32.AND P2, PT, R29, R8, PT ;  /* 0x000000081d00720c */ /* 0x000fda0003f46070 */
[----:B------:R-:W-:-:S05]  /*07f0*/  @P2 VIADD R26, R26, 0x1 ;  /* 0x000000011a1a2836 */ /* 0x000fca0000000000 */
[----:B------:R-:W-:-:S04]  /*0800*/  @!P4 IADD3 R26, PT, PT, -R26, RZ, RZ ;  /* 0x000000ff1a1ac210 */ /* 0x000fc80007ffe1ff */
[----:B------:R-:W-:-:S05]  /*0810*/  SEL R25, R7, R26, !P1 ;  /* 0x0000001a07197207 */ /* 0x000fca0004800000 */
[----:B--2---:R-:W-:Y:S01]  /*0820*/  IMAD.MOV R14, RZ, RZ, -R25 ;  /* 0x000000ffff0e7224 */ /* 0x004fe200078e0a19 */
[----:B------:R-:W-:-:S03]  /*0830*/  IADD3 R25, PT, PT, R6, R25, RZ ;  /* 0x0000001906197210 */ /* 0x000fc60007ffe0ff */
[----:B------:R-:W-:-:S04]  /*0840*/  IMAD R24, R21, R14, R24 ;  /* 0x0000000e15187224 */ /* 0x000fc800078e0218 */
[----:B------:R-:W-:-:S04]  /*0850*/  IMAD R15, R25, R0, R24 ;  /* 0x00000000190f7224 */ /* 0x000fc800078e0218 */
[----:B------:R-:W-:Y:S01]  /*0860*/  IMAD.WIDE R14, R15, 0x4, R12 ;  /* 0x000000040f0e7825 */ /* 0x000fe200078e020c */
[----:B---3--:R0:W-:Y:S04]  /*0870*/  REDG.E.ADD.STRONG.GPU desc[UR4][R18.64], R27 ;  /* 0x0000001b1200798e */ /* 0x0081e8000c12e104 */
[----:B------:R1:W-:Y:S04]  /*0880*/  REDG.E.ADD.STRONG.GPU desc[UR4][R16.64], R27 ;  /* 0x0000001b1000798e */ /* 0x0003e8000c12e104 */
[----:B------:R2:W3:Y:S01]  /*0890*/  LDG.E R29, desc[UR4][R14.64] ;  /* 0x000000040e1d7981 */ /* 0x0004e2000c1e1900 */
[----:B------:R-:W-:-:S02]  /*08a0*/  IABS R23, R11 ;  /* 0x0000000b00177213 */ /* 0x000fc40000000000 */
[----:B0-----:R-:W-:Y:S01]  /*08b0*/  LOP3.LUT R18, R11, R21, RZ, 0x3c, !PT ;  /* 0x000000150b127212 */ /* 0x001fe200078e3cff */
[----:B------:R-:W-:Y:S02]  /*08c0*/  IMAD R19, R25, R0, R21 ;  /* 0x0000000019137224 */ /* 0x000fe400078e0215 */
[----:B------:R-:W-:Y:S01]  /*08d0*/  IMAD.HI.U32 R22, R9, R23, RZ ;  /* 0x0000001709167227 */ /* 0x000fe200078e00ff */
[----:B------:R-:W-:-:S03]  /*08e0*/  ISETP.GE.AND P4, PT, R18, RZ, PT ;  /* 0x000000ff1200720c */ /* 0x000fc60003f86270 */
[----:B-1----:R-:W-:Y:S01]  /*08f0*/  IMAD.IADD R17, R24, 0x1, R3 ;  /* 0x0000000118117824 */ /* 0x002fe200078e0203 */
[----:B------:R-:W-:Y:S01]  /*0900*/  IADD3 R26, PT, PT, -R22, RZ, RZ ;  /* 0x000000ff161a7210 */ /* 0x000fe20007ffe1ff */
[----:B------:R-:W-:-:S04]  /*0910*/  IMAD.WIDE R18, R19, 0x4, R12 ;  /* 0x0000000413127825 */ /* 0x000fc800078e020c */
[----:B------:R-:W-:Y:S02]  /*0920*/  IMAD R23, R10, R26, R23 ;  /* 0x0000001a0a177224 */ /* 0x000fe400078e0217 */
[----:B------:R-:W-:-:S03]  /*0930*/  IMAD.WIDE R16, R17, 0x4, R12 ;  /* 0x0000000411107825 */ /* 0x000fc600078e020c */
[----:B------:R-:W-:-:S13]  /*0940*/  ISETP.GT.U32.AND P3, PT, R8, R23, PT ;  /* 0x000000170800720c */ /* 0x000fda0003f64070 */
[----:B------:R-:W-:Y:S01]  /*0950*/  @!P3 IMAD.IADD R23, R23, 0x1, -R10 ;  /* 0x000000011717b824 */ /* 0x000fe200078e0a0a */
[----:B------:R-:W-:-:S04]  /*0960*/  @!P3 IADD3 R22, PT, PT, R22, 0x1, RZ ;  /* 0x000000011616b810 */ /* 0x000fc80007ffe0ff */
[----:B------:R-:W-:-:S13]  /*0970*/  ISETP.GE.U32.AND P2, PT, R23, R8, PT ;  /* 0x000000081700720c */ /* 0x000fda0003f46070 */
[----:B------:R-:W-:-:S05]  /*0980*/  @P2 VIADD R22, R22, 0x1 ;  /* 0x0000000116162836 */ /* 0x000fca0000000000 */
[----:B------:R-:W-:-:S04]  /*0990*/  @!P4 IADD3 R22, PT, PT, -R22, RZ, RZ ;  /* 0x000000ff1616c210 */ /* 0x000fc80007ffe1ff */
[----:B------:R-:W-:-:S05]  /*09a0*/  SEL R23, R7, R22, !P1 ;  /* 0x0000001607177207 */ /* 0x000fca0004800000 */
[----:B------:R-:W-:Y:S01]  /*09b0*/  IMAD.MOV R22, RZ, RZ, -R23 ;  /* 0x000000ffff167224 */ /* 0x000fe200078e0a17 */
[----:B------:R-:W-:-:S03]  /*09c0*/  IADD3 R23, PT, PT, R6, R23, RZ ;  /* 0x0000001706177210 */ /* 0x000fc60007ffe0ff */
[----:B------:R-:W-:-:S04]  /*09d0*/  IMAD R22, R21, R22, R11 ;  /* 0x0000001615167224 */ /* 0x000fc800078e020b */
[----:B--2---:R-:W-:-:S04]  /*09e0*/  IMAD R15, R23, R0, R22 ;  /* 0x00000000170f7224 */ /* 0x004fc800078e0216 */
[----:B------:R-:W-:Y:S01]  /*09f0*/  IMAD.WIDE R14, R15, 0x4, R12 ;  /* 0x000000040f0e7825 */ /* 0x000fe200078e020c */
[----:B------:R-:W-:Y:S01]  /*0a00*/  IADD3 R24, PT, PT, R11, 0x1, RZ ;  /* 0x000000010b187810 */ /* 0x000fe20007ffe0ff */
[----:B---3--:R0:W-:Y:S04]  /*0a10*/  REDG.E.ADD.STRONG.GPU desc[UR4][R18.64], R29 ;  /* 0x0000001d1200798e */ /* 0x0081e8000c12e104 */
[----:B------:R1:W-:Y:S04]  /*0a20*/  REDG.E.ADD.STRONG.GPU desc[UR4][R16.64], R29 ;  /* 0x0000001d1000798e */ /* 0x0003e8000c12e104 */
[----:B------:R2:W3:Y:S01]  /*0a30*/  LDG.E R27, desc[UR4][R14.64] ;  /* 0x000000040e1b7981 */ /* 0x0004e2000c1e1900 */
[----:B------:R-:W-:Y:S01]  /*0a40*/  IABS R26, R24 ;  /* 0x00000018001a7213 */ /* 0x000fe20000000000 */
[----:B0-----:R-:W-:-:S04]  /*0a50*/  IMAD R19, R23, R0, R21 ;  /* 0x0000000017137224 */ /* 0x001fc800078e0215 */
[----:B------:R-:W-:Y:S01]  /*0a60*/  IMAD.HI.U32 R25, R9, R26, RZ ;  /* 0x0000001a09197227 */ /* 0x000fe200078e00ff */
[----:B-1----:R-:W-:-:S03]  /*0a70*/  LOP3.LUT R16, R24, R21, RZ, 0x3c, !PT ;  /* 0x0000001518107212 */ /* 0x002fc600078e3cff */
[----:B------:R-:W-:Y:S01]  /*0a80*/  IMAD.MOV R28, RZ, RZ, -R25 ;  /* 0x000000ffff1c7224 */ /* 0x000fe200078e0a19 */
[----:B------:R-:W-:Y:S01]  /*0a90*/  IADD3 R17, PT, PT, R22, R3, RZ ;  /* 0x0000000316117210 */ /* 0x000fe20007ffe0ff */
[----:B------:R-:W-:Y:S01]  /*0aa0*/  IMAD.WIDE R18, R19, 0x4, R12 ;  /* 0x0000000413127825 */ /* 0x000fe200078e020c */
[----:B------:R-:W-:-:S03]  /*0ab0*/  ISETP.GE.AND P4, PT, R16, RZ, PT ;  /* 0x000000ff1000720c */ /* 0x000fc60003f86270 */
[----:B------:R-:W-:Y:S02]  /*0ac0*/  IMAD R26, R10, R28, R26 ;  /* 0x0000001c0a1a7224 */ /* 0x000fe400078e021a */
[----:B------:R-:W-:-:S03]  /*0ad0*/  IMAD.WIDE R16, R17, 0x4, R12 ;  /* 0x0000000411107825 */ /* 0x000fc600078e020c */
[----:B------:R-:W-:-:S13]  /*0ae0*/  ISETP.GT.U32.AND P3, PT, R8, R26, PT ;  /* 0x0000001a0800720c */ /* 0x000fda0003f64070 */
[----:B------:R-:W-:Y:S01]  /*0af0*/  @!P3 IADD3 R26, PT, PT, R26, -R10, RZ ;  /* 0x8000000a1a1ab210 */ /* 0x000fe20007ffe0ff */
[----:B------:R-:W-:-:S03]  /*0b00*/  @!P3 VIADD R25, R25, 0x1 ;  /* 0x000000011919b836 */ /* 0x000fc60000000000 */
[----:B------:R-:W-:-:S13]  /*0b10*/  ISETP.GE.U32.AND P2, PT, R26, R8, PT ;  /* 0x000000081a00720c */ /* 0x000fda0003f46070 */
[----:B------:R-:W-:-:S05]  /*0b20*/  @P2 IADD3 R25, PT, PT, R25, 0x1, RZ ;  /* 0x0000000119192810 */ /* 0x000fca0007ffe0ff */
[----:B------:R-:W-:-:S05]  /*0b30*/  @!P4 IMAD.MOV R25, RZ, RZ, -R25 ;  /* 0x000000ffff19c224 */ /* 0x000fca00078e0a19 */
[----:B------:R-:W-:-:S04]  /*0b40*/  SEL R25, R7, R25, !P1 ;  /* 0x0000001907197207 */ /* 0x000fc80004800000 */
[----:B--2---:R-:W-:Y:S01]  /*0b50*/  IADD3 R14, PT, PT, -R25, RZ, RZ ;  /* 0x000000ff190e7210 */ /* 0x004fe20007ffe1ff */
[----:B------:R-:W-:-:S04]  /*0b60*/  IMAD.IADD R25, R6, 0x1, R25 ;  /* 0x0000000106197824 */ /* 0x000fc800078e0219 */
[----:B------:R-:W-:-:S04]  /*0b70*/  IMAD R24, R21, R14, R24 ;  /* 0x0000000e15187224 */ /* 0x000fc800078e0218 */
[----:B------:R-:W-:-:S04]  /*0b80*/  IMAD R15, R25, R0, R24 ;  /* 0x00000000190f7224 */ /* 0x000fc800078e0218 */
[----:B------:R-:W-:-:S04]  /*0b90*/  IMAD.WIDE R14, R15, 0x4, R12 ;  /* 0x000000040f0e7825 */ /* 0x000fc800078e020c */
[----:B------:R-:W-:Y:S01]  /*0ba0*/  VIADD R22, R11, 0x2 ;  /* 0x000000020b167836 */ /* 0x000fe20000000000 */
[----:B---3--:R0:W-:Y:S04]  /*0bb0*/  REDG.E.ADD.STRONG.GPU desc[UR4][R18.64], R27 ;  /* 0x0000001b1200798e */ /* 0x0081e8000c12e104 */
[----:B------:R1:W-:Y:S04]  /*0bc0*/  REDG.E.ADD.STRONG.GPU desc[UR4][R16.64], R27 ;  /* 0x0000001b1000798e */ /* 0x0003e8000c12e104 */
[----:B------:R2:W3:Y:S01]  /*0bd0*/  LDG.E R29, desc[UR4][R14.64] ;  /* 0x000000040e1d7981 */ /* 0x0004e2000c1e1900 */
[----:B------:R-:W-:Y:S01]  /*0be0*/  IABS R26, R22 ;  /* 0x00000016001a7213 */ /* 0x000fe20000000000 */
[----:B0-----:R-:W-:-:S04]  /*0bf0*/  IMAD R19, R25, R0, R21 ;  /* 0x0000000019137224 */ /* 0x001fc800078e0215 */
[----:B------:R-:W-:Y:S01]  /*0c00*/  IMAD.HI.U32 R23, R9, R26, RZ ;  /* 0x0000001a09177227 */ /* 0x000fe200078e00ff */
[----:B-1----:R-:W-:-:S03]  /*0c10*/  LOP3.LUT R16, R22, R21, RZ, 0x3c, !PT ;  /* 0x0000001516107212 */ /* 0x002fc600078e3cff */
[----:B------:R-:W-:Y:S01]  /*0c20*/  IMAD.IADD R17, R24, 0x1, R3 ;  /* 0x0000000118117824 */ /* 0x000fe200078e0203 */
[----:B------:R-:W-:Y:S01]  /*0c30*/  IADD3 R28, PT, PT, -R23, RZ, RZ ;  /* 0x000000ff171c7210 */ /* 0x000fe20007ffe1ff */
[----:B------:R-:W-:Y:S01]  /*0c40*/  IMAD.WIDE R18, R19, 0x4, R12 ;  /* 0x0000000413127825 */ /* 0x000fe200078e020c */
[----:B------:R-:W-:-:S03]  /*0c50*/  ISETP.GE.AND P4, PT, R16, RZ, PT ;  /* 0x000000ff1000720c */ /* 0x000fc60003f86270 */
        /* <DEDUP_REMOVED lines=14> */
[----:B------:R-:W-:Y:S01]  /*0d40*/  IADD3 R24, PT, PT, R11, 0x3, RZ ;  /* 0x000000030b187810 */ /* 0x000fe20007ffe0ff */
[----:B---3--:R-:W-:Y:S04]  /*0d50*/  REDG.E.ADD.STRONG.GPU desc[UR4][R18.64], R29 ;  /* 0x0000001d1200798e */ /* 0x008fe8000c12e104 */
[----:B------:R0:W-:Y:S04]  /*0d60*/  REDG.E.ADD.STRONG.GPU desc[UR4][R16.64], R29 ;  /* 0x0000001d1000798e */ /* 0x0001e8000c12e104 */
[----:B------:R1:W2:Y:S01]  /*0d70*/  LDG.E R27, desc[UR4][R14.64] ;  /* 0x000000040e1b7981 */ /* 0x0002a2000c1e1900 */
[----:B------:R-:W-:-:S05]  /*0d80*/  IABS R26, R24 ;  /* 0x00000018001a7213 */ /* 0x000fca0000000000 */
[----:B------:R-:W-:Y:S01]  /*0d90*/  IMAD.HI.U32 R25, R9, R26, RZ ;  /* 0x0000001a09197227 */ /* 0x000fe200078e00ff */
[----:B0-----:R-:W-:-:S03]  /*0da0*/  LOP3.LUT R16, R24, R21, RZ, 0x3c, !PT ;  /* 0x0000001518107212 */ /* 0x001fc600078e3cff */
[----:B------:R-:W-:Y:S01]  /*0db0*/  IMAD.MOV R28, RZ, RZ, -R25 ;  /* 0x000000ffff1c7224 */ /* 0x000fe200078e0a19 */
[----:B------:R-:W-:Y:S01]  /*0dc0*/  IADD3 R17, PT, PT, R22, R3, RZ ;  /* 0x0000000316117210 */ /* 0x000fe20007ffe0ff */
[----:B-1----:R-:W-:Y:S01]  /*0dd0*/  IMAD R15, R23, R0, R21 ;  /* 0x00000000170f7224 */ /* 0x002fe200078e0215 */
[----:B------:R-:W-:Y:S01]  /*0de0*/  ISETP.GE.AND P4, PT, R16, RZ, PT ;  /* 0x000000ff1000720c */ /* 0x000fe20003f86270 */
        /* <DEDUP_REMOVED lines=9> */
[----:B------:R-:W-:Y:S01]  /*0e80*/  IADD3 R14, PT, PT, -R25, RZ, RZ ;  /* 0x000000ff190e7210 */ /* 0x000fe20007ffe1ff */
[----:B------:R-:W-:-:S04]  /*0e90*/  IMAD.IADD R25, R6, 0x1, R25 ;  /* 0x0000000106197824 */ /* 0x000fc800078e0219 */
[----:B------:R-:W-:Y:S02]  /*0ea0*/  IMAD R24, R21, R14, R24 ;  /* 0x0000000e15187224 */ /* 0x000fe400078e0218 */
[----:B------:R-:W-:-:S04]  /*0eb0*/  IMAD.WIDE R14, R15, 0x4, R12 ;  /* 0x000000040f0e7825 */ /* 0x000fc800078e020c */
[----:B------:R-:W-:-:S04]  /*0ec0*/  IMAD R19, R25, R0, R24 ;  /* 0x0000000019137224 */ /* 0x000fc800078e0218 */
[----:B------:R-:W-:-:S04]  /*0ed0*/  IMAD.WIDE R18, R19, 0x4, R12 ;  /* 0x0000000413127825 */ /* 0x000fc800078e020c */
[----:B------:R-:W-:Y:S01]  /*0ee0*/  VIADD R22, R11, 0x4 ;  /* 0x000000040b167836 */ /* 0x000fe20000000000 */
[----:B--2---:R0:W-:Y:S04]  /*0ef0*/  REDG.E.ADD.STRONG.GPU desc[UR4][R14.64], R27 ;  /* 0x0000001b0e00798e */ /* 0x0041e8000c12e104 */
        /* <DEDUP_REMOVED lines=20> */
[----:B------:R-:W-:Y:S02]  /*1040*/  IMAD R22, R21, R14, R22 ;  /* 0x0000000e15167224 */ /* 0x000fe400078e0216 */
[----:B------:R-:W-:-:S04]  /*1050*/  IMAD.WIDE R14, R15, 0x4, R12 ;  /* 0x000000040f0e7825 */ /* 0x000fc800078e020c */
[----:B--2---:R-:W-:-:S04]  /*1060*/  IMAD R19, R23, R0, R22 ;  /* 0x0000000017137224 */ /* 0x004fc800078e0216 */
[----:B------:R-:W-:Y:S01]  /*1070*/  IMAD.WIDE R18, R19, 0x4, R12 ;  /* 0x0000000413127825 */ /* 0x000fe200078e020c */
[----:B---3--:R3:W-:Y:S04]  /*1080*/  REDG.E.ADD.STRONG.GPU desc[UR4][R14.64], R29 ;  /* 0x0000001d0e00798e */ /* 0x0087e8000c12e104 */
[----:B------:R3:W-:Y:S04]  /*1090*/  REDG.E.ADD.STRONG.GPU desc[UR4][R16.64], R29 ;  /* 0x0000001d1000798e */ /* 0x0007e8000c12e104 */
[----:B------:R-:W2:Y:S01]  /*10a0*/  LDG.E R19, desc[UR4][R18.64] ;  /* 0x0000000412137981 */ /* 0x000ea2000c1e1900 */
[----:B------:R-:W-:-:S02]  /*10b0*/  VIADD R20, R20, 0x8 ;  /* 0x0000000814147836 */ /* 0x000fc40000000000 */
[----:B------:R-:W-:Y:S01]  /*10c0*/  IMAD R25, R23, R0, R21 ;  /* 0x0000000017197224 */ /* 0x000fe200078e0215 */
[----:B------:R-:W-:Y:S02]  /*10d0*/  IADD3 R23, PT, PT, R22, R3, RZ ;  /* 0x0000000316177210 */ /* 0x000fe40007ffe0ff */
[----:B------:R-:W-:Y:S01]  /*10e0*/  ISETP.NE.AND P2, PT, R20, RZ, PT ;  /* 0x000000ff1400720c */ /* 0x000fe20003f45270 */
[----:B------:R-:W-:-:S04]  /*10f0*/  IMAD.WIDE R24, R25, 0x4, R12 ;  /* 0x0000000419187825 */ /* 0x000fc800078e020c */
[----:B------:R-:W-:Y:S01]  /*1100*/  IMAD.WIDE R22, R23, 0x4, R12 ;  /* 0x0000000417167825 */ /* 0x000fe200078e020c */
[----:B------:R-:W-:Y:S01]  /*1110*/  IADD3 R11, PT, PT, R11, 0x8, RZ ;  /* 0x000000080b0b7810 */ /* 0x000fe20007ffe0ff */
[----:B--2---:R3:W-:Y:S04]  /*1120*/  REDG.E.ADD.STRONG.GPU desc[UR4][R24.64], R19 ;  /* 0x000000131800798e */ /* 0x0047e8000c12e104 */
[----:B------:R3:W-:Y:S02]  /*1130*/  REDG.E.ADD.STRONG.GPU desc[UR4][R22.64], R19 ;  /* 0x000000131600798e */ /* 0x0007e4000c12e104 */
[----:B------:R-:W-:Y:S05]  /*1140*/  @P2 BRA `(.L_x_10) ;  /* 0xfffffff000842947 */ /* 0x000fea000383ffff */
.L_x_9:
[----:B0-----:R-:W-:Y:S05]  /*1150*/  @!P0 EXIT ;  /* 0x000000000000894d */ /* 0x001fea0003800000 */
[----:B------:R-:W0:Y:S01]  /*1160*/  LDC R20, c[0x0][0x390] ;  /* 0x0000e400ff147b82 */ /* 0x000e220000000800 */
[----:B------:R-:W-:Y:S02]  /*1170*/  ISETP.GE.U32.AND P2, PT, R4, 0x4, PT ;  /* 0x000000040400780c */ /* 0x000fe40003f46070 */
[----:B0-----:R-:W-:-:S04]  /*1180*/  LOP3.LUT R11, R20, 0x3, RZ, 0xc0, !PT ;  /* 0x00000003140b7812 */ /* 0x001fc800078ec0ff */
[----:B------:R-:W-:-:S07]  /*1190*/  ISETP.NE.AND P0, PT, R11, RZ, PT ;  /* 0x000000ff0b00720c */ /* 0x000fce0003f05270 */
[----:B------:R-:W-:Y:S06]  /*11a0*/  @!P2 BRA `(.L_x_11) ;  /* 0x0000000400aca947 */ /* 0x000fec0003800000 */
[----:B------:R-:W-:-:S05]  /*11b0*/  IMAD.IADD R4, R5, 0x1, R2 ;  /* 0x0000000105047824 */ /* 0x000fca00078e0202 */
[----:B------:R-:W-:-:S05]  /*11c0*/  IABS R13, R4 ;  /* 0x00000004000d7213 */ /* 0x000fca0000000000 */
[----:B------:R-:W-:-:S05]  /*11d0*/  IMAD.HI.U32 R12, R9, R13, RZ ;  /* 0x0000000d090c7227 */ /* 0x000fca00078e00ff */
[----:B---3--:R-:W-:-:S05]  /*11e0*/  IADD3 R14, PT, PT, -R12, RZ, RZ ;  /* 0x000000ff0c0e7210 */ /* 0x008fca0007ffe1ff */
[----:B------:R-:W-:-:S05]  /*11f0*/  IMAD R13, R10, R14, R13 ;  /* 0x0000000e0a0d7224 */ /* 0x000fca00078e020d */
[----:B------:R-:W-:-:S13]  /*1200*/  ISETP.GT.U32.AND P3, PT, R8, R13, PT ;  /* 0x0000000d0800720c */ /* 0x000fda0003f64070 */
[----:B------:R-:W-:Y:S01]  /*1210*/  @!P3 IMAD.IADD R13, R13, 0x1, -R10 ;  /* 0x000000010d0db824 */ /* 0x000fe200078e0a0a */
[----:B------:R-:W-:-:S04]  /*1220*/  @!P3 IADD3 R12, PT, PT, R12, 0x1, RZ ;  /* 0x000000010c0cb810 */ /* 0x000fc80007ffe0ff */
[----:B------:R-:W-:Y:S02]  /*1230*/  ISETP.GE.U32.AND P2, PT, R13, R8, PT ;  /* 0x000000080d00720c */ /* 0x000fe40003f46070 */
[----:B------:R-:W-:-:S04]  /*1240*/  LOP3.LUT R13, R4, R21, RZ, 0x3c, !PT ;  /* 0x00000015040d7212 */ /* 0x000fc800078e3cff */
[----:B------:R-:W-:-:S07]  /*1250*/  ISETP.GE.AND P4, PT, R13, RZ, PT ;  /* 0x000000ff0d00720c */ /* 0x000fce0003f86270 */
[----:B------:R-:W-:-:S05]  /*1260*/  @P2 VIADD R12, R12, 0x1 ;  /* 0x000000010c0c2836 */ /* 0x000fca0000000000 */
[----:B------:R-:W-:Y:S02]  /*1270*/  MOV R14, R12 ;  /* 0x0000000c000e7202 */ /* 0x000fe40000000f00 */
[----:B------:R-:W0:Y:S03]  /*1280*/  LDC.64 R12, c[0x0][0x380] ;  /* 0x0000e000ff0c7b82 */ /* 0x000e260000000a00 */
[----:B------:R-:W-:-:S05]  /*1290*/  @!P4 IMAD.MOV R14, RZ, RZ, -R14 ;  /* 0x000000ffff0ec224 */ /* 0x000fca00078e0a0e */
[----:B------:R-:W-:-:S04]  /*12a0*/  SEL R17, R7, R14, !P1 ;  /* 0x0000000e07117207 */ /* 0x000fc80004800000 */
[----:B------:R-:W-:Y:S01]  /*12b0*/  IADD3 R16, PT, PT, -R17, RZ, RZ ;  /* 0x000000ff11107210 */ /* 0x000fe20007ffe1ff */
[----:B------:R-:W-:-:S04]  /*12c0*/  IMAD.IADD R17, R6, 0x1, R17 ;  /* 0x0000000106117824 */ /* 0x000fc800078e0211 */
[----:B------:R-:W-:-:S04]  /*12d0*/  IMAD R16, R21, R16, R4 ;  /* 0x0000001015107224 */ /* 0x000fc800078e0204 */
[----:B------:R-:W-:-:S04]  /*12e0*/  IMAD R15, R17, R0, R16 ;  /* 0x00000000110f7224 */ /* 0x000fc800078e0210 */
[----:B0-----:R-:W-:-:S05]  /*12f0*/  IMAD.WIDE R14, R15, 0x4, R12 ;  /* 0x000000040f0e7825 */ /* 0x001fca00078e020c */
[----:B------:R0:W2:Y:S01]  /*1300*/  LDG.E R25, desc[UR4][R14.64] ;  /* 0x000000040e197981 */ /* 0x0000a2000c1e1900 */
[----:B------:R-:W-:-:S04]  /*1310*/  IADD3 R24, PT, PT, R4, 0x1, RZ ;  /* 0x0000000104187810 */ /* 0x000fc80007ffe0ff */
[----:B------:R-:W-:-:S05]  /*1320*/  IABS R19, R24 ;  /* 0x0000001800137213 */ /* 0x000fca0000000000 */
[----:B------:R-:W-:-:S04]  /*1330*/  IMAD.HI.U32 R18, R9, R19, RZ ;  /* 0x0000001309127227 */ /* 0x000fc800078e00ff */
[----:B------:R-:W-:-:S04]  /*1340*/  IMAD.MOV R22, RZ, RZ, -R18 ;  /* 0x000000ffff167224 */ /* 0x000fc800078e0a12 */
[----:B------:R-:W-:-:S05]  /*1350*/  IMAD R19, R10, R22, R19 ;  /* 0x000000160a137224 */ /* 0x000fca00078e0213 */
[----:B------:R-:W-:-:S13]  /*1360*/  ISETP.GT.U32.AND P3, PT, R8, R19, PT ;  /* 0x000000130800720c */ /* 0x000fda0003f64070 */
[----:B------:R-:W-:Y:S01]  /*1370*/  @!P3 IADD3 R19, PT, PT, R19, -R10, RZ ;  /* 0x8000000a1313b210 */ /* 0x000fe20007ffe0ff */
[----:B------:R-:W-:-:S03]  /*1380*/  @!P3 VIADD R18, R18, 0x1 ;  /* 0x000000011212b836 */ /* 0x000fc60000000000 */
[----:B------:R-:W-:Y:S02]  /*1390*/  ISETP.GE.U32.AND P2, PT, R19, R8, PT ;  /* 0x000000081300720c */ /* 0x000fe40003f46070 */
[----:B------:R-:W-:-:S04]  /*13a0*/  LOP3.LUT R19, R24, R21, RZ, 0x3c, !PT ;  /* 0x0000001518137212 */ /* 0x000fc800078e3cff */
[----:B------:R-:W-:Y:S01]  /*13b0*/  ISETP.GE.AND P4, PT, R19, RZ, PT ;  /* 0x000000ff1300720c */ /* 0x000fe20003f86270 */
[----:B------:R-:W-:Y:S01]  /*13c0*/  IMAD R19, R17, R0, R21 ;  /* 0x0000000011137224 */ /* 0x000fe200078e0215 */
[----:B------:R-:W-:-:S05]  /*13d0*/  IADD3 R17, PT, PT, R16, R3, RZ ;  /* 0x0000000310117210 */ /* 0x000fca0007ffe0ff */
[----:B------:R-:W-:Y:S01]  /*13e0*/  @P2 IADD3 R18, PT, PT, R18, 0x1, RZ ;  /* 0x0000000112122810 */ /* 0x000fe20007ffe0ff */
[----:B------:R-:W-:-:S05]  /*13f0*/  IMAD.WIDE R16, R17, 0x4, R12 ;  /* 0x0000000411107825 */ /* 0x000fca00078e020c */
[----:B------:R-:W-:-:S05]  /*1400*/  @!P4 IMAD.MOV R18, RZ, RZ, -R18 ;  /* 0x000000ffff12c224 */ /* 0x000fca00078e0a12 */
[----:B------:R-:W-:Y:S01]  /*1410*/  SEL R23, R7, R18, !P1 ;  /* 0x0000001207177207 */ /* 0x000fe20004800000 */
[----:B------:R-:W-:-:S03]  /*1420*/  IMAD.WIDE R18, R19, 0x4, R12 ;  /* 0x0000000413127825 */ /* 0x000fc600078e020c */
[----:B------:R-:W-:Y:S01]  /*1430*/  IADD3 R22, PT, PT, -R23, RZ, RZ ;  /* 0x000000ff17167210 */ /* 0x000fe20007ffe1ff */
[----:B------:R-:W-:-:S04]  /*1440*/  IMAD.IADD R23, R6, 0x1, R23 ;  /* 0x0000000106177824 */ /* 0x000fc800078e0217 */
[----:B------:R-:W-:-:S04]  /*1450*/  IMAD R22, R21, R22, R24 ;  /* 0x0000001615167224 */ /* 0x000fc800078e0218 */
[----:B0-----:R-:W-:-:S04]  /*1460*/  IMAD R15, R23, R0, R22 ;  /* 0x00000000170f7224 */ /* 0x001fc800078e0216 */
[----:B------:R-:W-:Y:S01]  /*1470*/  IMAD.WIDE R14, R15, 0x4, R12 ;  /* 0x000000040f0e7825 */ /* 0x000fe200078e020c */
[----:B--2---:R-:W-:Y:S04]  /*1480*/  REDG.E.ADD.STRONG.GPU desc[UR4][R18.64], R25 ;  /* 0x000000191200798e */ /* 0x004fe8000c12e104 */
[----:B------:R0:W-:Y:S04]  /*1490*/  REDG.E.ADD.STRONG.GPU desc[UR4][R16.64], R25 ;  /* 0x000000191000798e */ /* 0x0001e8000c12e104 */
[----:B------:R1:W2:Y:S01]  /*14a0*/  LDG.E R27, desc[UR4][R14.64] ;  /* 0x000000040e1b7981 */ /* 0x0002a2000c1e1900 */
[----:B------:R-:W-:-:S05]  /*14b0*/  VIADD R28, R4, 0x2 ;  /* 0x00000002041c7836 */ /* 0x000fca0000000000 */
[----:B------:R-:W-:Y:S02]  /*14c0*/  IABS R29, R28 ;  /* 0x0000001c001d7213 */ /* 0x000fe40000000000 */
[----:B0-----:R-:W-:Y:S01]  /*14d0*/  LOP3.LUT R16, R28, R21, RZ, 0x3c, !PT ;  /* 0x000000151c107212 */ /* 0x001fe200078e3cff */
[----:B-1----:R-:W-:Y:S01]  /*14e0*/  IMAD R15, R23, R0, R21 ;  /* 0x00000000170f7224 */ /* 0x002fe200078e0215 */
[----:B------:R-:W-:Y:S01]  /*14f0*/  IADD3 R17, PT, PT, R22, R3, RZ ;  /* 0x0000000316117210 */ /* 0x000fe20007ffe0ff */
        /* <DEDUP_REMOVED lines=24> */
[----:B------:R-:W-:Y:S02]  /*1680*/  LOP3.LUT R14, R26, R21, RZ, 0x3c, !PT ;  /* 0x000000151a0e7212 */ /* 0x000fe400078e3cff */
[----:B-1----:R-:W-:Y:S01]  /*1690*/  IADD3 R17, PT, PT, R24, R3, RZ ;  /* 0x0000000318117210 */ /* 0x002fe20007ffe0ff */
[----:B------:R-:W-:Y:S01]  /*16a0*/  IMAD.HI.U32 R4, R9, R23, RZ ;  /* 0x0000001709047227 */ /* 0x000fe200078e00ff */
[----:B------:R-:W-:-:S03]  /*16b0*/  ISETP.GE.AND P4, PT, R14, RZ, PT ;  /* 0x000000ff0e00720c */ /* 0x000fc60003f86270 */
[----:B------:R-:W-:Y:S01]  /*16c0*/  IMAD.WIDE R14, R15, 0x4, R12 ;  /* 0x000000040f0e7825 */ /* 0x000fe200078e020c */
[----:B------:R-:W-:-:S03]  /*16d0*/  IADD3 R22, PT, PT, -R4, RZ, RZ ;  /* 0x000000ff04167210 */ /* 0x000fc60007ffe1ff */
[----:B------:R-:W-:-:S04]  /*16e0*/  IMAD.WIDE R16, R17, 0x4, R12 ;  /* 0x0000000411107825 */ /* 0x000fc800078e020c */
[----:B------:R-:W-:-:S05]  /*16f0*/  IMAD R23, R10, R22, R23 ;  /* 0x000000160a177224 */ /* 0x000fca00078e0217 */
[----:B------:R-:W-:-:S13]  /*1700*/  ISETP.GT.U32.AND P3, PT, R8, R23, PT ;  /* 0x000000170800720c */ /* 0x000fda0003f64070 */
[----:B------:R-:W-:Y:S01]  /*1710*/  @!P3 IADD3 R23, PT, PT, R23, -R10, RZ ;  /* 0x8000000a1717b210 */ /* 0x000fe20007ffe0ff */
[----:B------:R-:W-:-:S03]  /*1720*/  @!P3 VIADD R4, R4, 0x1 ;  /* 0x000000010404b836 */ /* 0x000fc60000000000 */
[----:B------:R-:W-:-:S13]  /*1730*/  ISETP.GE.U32.AND P2, PT, R23, R8, PT ;  /* 0x000000081700720c */ /* 0x000fda0003f46070 */
[----:B------:R-:W-:-:S04]  /*1740*/  @P2 IADD3 R4, PT, PT, R4, 0x1, RZ ;  /* 0x0000000104042810 */ /* 0x000fc80007ffe0ff */
[----:B------:R-:W-:-:S04]  /*1750*/  @!P4 IADD3 R4, PT, PT, -R4, RZ, RZ ;  /* 0x000000ff0404c210 */ /* 0x000fc80007ffe1ff */
[----:B------:R-:W-:-:S05]  /*1760*/  SEL R23, R7, R4, !P1 ;  /* 0x0000000407177207 */ /* 0x000fca0004800000 */
[----:B------:R-:W-:Y:S01]  /*1770*/  IMAD.MOV R4, RZ, RZ, -R23 ;  /* 0x000000ffff047224 */ /* 0x000fe200078e0a17 */
[----:B------:R-:W-:-:S03]  /*1780*/  IADD3 R23, PT, PT, R6, R23, RZ ;  /* 0x0000001706177210 */ /* 0x000fc60007ffe0ff */
[----:B------:R-:W-:-:S04]  /*1790*/  IMAD R4, R21, R4, R26 ;  /* 0x0000000415047224 */ /* 0x000fc800078e021a */
[----:B--2---:R-:W-:-:S04]  /*17a0*/  IMAD R19, R23, R0, R4 ;  /* 0x0000000017137224 */ /* 0x004fc800078e0204 */
[----:B------:R-:W-:Y:S01]  /*17b0*/  IMAD.WIDE R18, R19, 0x4, R12 ;  /* 0x0000000413127825 */ /* 0x000fe200078e020c */
[----:B---3--:R0:W-:Y:S04]  /*17c0*/  REDG.E.ADD.STRONG.GPU desc[UR4][R14.64], R29 ;  /* 0x0000001d0e00798e */ /* 0x0081e8000c12e104 */
[----:B------:R0:W-:Y:S04]  /*17d0*/  REDG.E.ADD.STRONG.GPU desc[UR4][R16.64], R29 ;  /* 0x0000001d1000798e */ /* 0x0001e8000c12e104 */
[----:B------:R-:W2:Y:S01]  /*17e0*/  LDG.E R19, desc[UR4][R18.64] ;  /* 0x0000000412137981 */ /* 0x000ea2000c1e1900 */
[----:B------:R-:W-:-:S02]  /*17f0*/  IMAD R23, R23, R0, R21 ;  /* 0x0000000017177224 */ /* 0x000fc400078e0215 */
[----:B------:R-:W-:Y:S02]  /*1800*/  IMAD.IADD R25, R4, 0x1, R3 ;  /* 0x0000000104197824 */ /* 0x000fe400078e0203 */
[----:B------:R-:W-:-:S04]  /*1810*/  IMAD.WIDE R22, R23, 0x4, R12 ;  /* 0x0000000417167825 */ /* 0x000fc800078e020c */
[----:B------:R-:W-:Y:S01]  /*1820*/  IMAD.WIDE R12, R25, 0x4, R12 ;  /* 0x00000004190c7825 */ /* 0x000fe200078e020c */
[----:B--2---:R0:W-:Y:S04]  /*1830*/  REDG.E.ADD.STRONG.GPU desc[UR4][R22.64], R19 ;  /* 0x000000131600798e */ /* 0x0041e8000c12e104 */
[----:B------:R0:W-:Y:S01]  /*1840*/  REDG.E.ADD.STRONG.GPU desc[UR4][R12.64], R19 ;  /* 0x000000130c00798e */ /* 0x0001e2000c12e104 */
[----:B------:R-:W-:-:S07]  /*1850*/  IADD3 R2, PT, PT, R2, 0x4, RZ ;  /* 0x0000000402027810 */ /* 0x000fce0007ffe0ff */
.L_x_11:
[----:B------:R-:W-:Y:S05]  /*1860*/  @!P0 EXIT ;  /* 0x000000000000894d */ /* 0x000fea0003800000 */
[----:B------:R-:W-:Y:S02]  /*1870*/  ISETP.NE.AND P2, PT, R11, 0x1, PT ;  /* 0x000000010b00780c */ /* 0x000fe40003f45270 */
[----:B------:R-:W-:-:S04]  /*1880*/  LOP3.LUT R20, R20, 0x1, RZ, 0xc0, !PT ;  /* 0x0000000114147812 */ /* 0x000fc800078ec0ff */
[----:B------:R-:W-:-:S07]  /*1890*/  ISETP.NE.U32.AND P0, PT, R20, 0x1, PT ;  /* 0x000000011400780c */ /* 0x000fce0003f05070 */
[----:B------:R-:W-:Y:S06]  /*18a0*/  @!P2 BRA `(.L_x_12) ;  /* 0x0000000000d8a947 */ /* 0x000fec0003800000 */
[----:B0--3--:R-:W-:-:S04]  /*18b0*/  IADD3 R22, PT, PT, R5, R2, RZ ;  /* 0x0000000205167210 */ /* 0x009fc80007ffe0ff */
[----:B------:R-:W-:-:S05]  /*18c0*/  IABS R11, R22 ;  /* 0x00000016000b7213 */ /* 0x000fca0000000000 */
[----:B------:R-:W-:-:S04]  /*18d0*/  IMAD.HI.U32 R4, R9, R11, RZ ;  /* 0x0000000b09047227 */ /* 0x000fc800078e00ff */
[----:B------:R-:W-:-:S04]  /*18e0*/  IMAD.MOV R12, RZ, RZ, -R4 ;  /* 0x000000ffff0c7224 */ /* 0x000fc800078e0a04 */
[----:B------:R-:W-:Y:S02]  /*18f0*/  IMAD R11, R10, R12, R11 ;  /* 0x0000000c0a0b7224 */ /* 0x000fe400078e020b */
[----:B------:R-:W0:Y:S03]  /*1900*/  LDC.64 R12, c[0x0][0x380] ;  /* 0x0000e000ff0c7b82 */ /* 0x000e260000000a00 */
[----:B------:R-:W-:-:S13]  /*1910*/  ISETP.GT.U32.AND P3, PT, R8, R11, PT ;  /* 0x0000000b0800720c */ /* 0x000fda0003f64070 */
[----:B------:R-:W-:Y:S02]  /*1920*/  @!P3 IADD3 R11, PT, PT, R11, -R10, RZ ;  /* 0x8000000a0b0bb210 */ /* 0x000fe40007ffe0ff */
[----:B------:R-:W-:Y:S02]  /*1930*/  @!P3 IADD3 R4, PT, PT, R4, 0x1, RZ ;  /* 0x000000010404b810 */ /* 0x000fe40007ffe0ff */
[----:B------:R-:W-:Y:S02]  /*1940*/  ISETP.GE.U32.AND P2, PT, R11, R8, PT ;  /* 0x000000080b00720c */ /* 0x000fe40003f46070 */
[----:B------:R-:W-:-:S04]  /*1950*/  LOP3.LUT R11, R22, R21, RZ, 0x3c, !PT ;  /* 0x00000015160b7212 */ /* 0x000fc800078e3cff */
[----:B------:R-:W-:-:S07]  /*1960*/  ISETP.GE.AND P4, PT, R11, RZ, PT ;  /* 0x000000ff0b00720c */ /* 0x000fce0003f86270 */
[----:B------:R-:W-:-:S06]  /*1970*/  @P2 VIADD R4, R4, 0x1 ;  /* 0x0000000104042836 */ /* 0x000fcc0000000000 */
[----:B------:R-:W-:-:S04]  /*1980*/  @!P4 IADD3 R4, PT, PT, -R4, RZ, RZ ;  /* 0x000000ff0404c210 */ /* 0x000fc80007ffe1ff */
[----:B------:R-:W-:-:S04]  /*1990*/  SEL R15, R7, R4, !P1 ;  /* 0x00000004070f7207 */ /* 0x000fc80004800000 */
[----:B------:R-:W-:Y:S01]  /*19a0*/  IADD3 R4, PT, PT, -R15, RZ, RZ ;  /* 0x000000ff0f047210 */ /* 0x000fe20007ffe1ff */
[----:B------:R-:W-:-:S04]  /*19b0*/  IMAD.IADD R15, R6, 0x1, R15 ;  /* 0x00000001060f7824 */ /* 0x000fc800078e020f */
[----:B------:R-:W-:-:S04]  /*19c0*/  IMAD R4, R21, R4, R22 ;  /* 0x0000000415047224 */ /* 0x000fc800078e0216 */
[----:B------:R-:W-:-:S04]  /*19d0*/  IMAD R17, R15, R0, R4 ;  /* 0x000000000f117224 */ /* 0x000fc800078e0204 */
[----:B0-----:R-:W-:-:S05]  /*19e0*/  IMAD.WIDE R16, R17, 0x4, R12 ;  /* 0x0000000411107825 */ /* 0x001fca00078e020c */
[----:B------:R0:W2:Y:S01]  /*19f0*/  LDG.E R11, desc[UR4][R16.64] ;  /* 0x00000004100b7981 */ /* 0x0000a2000c1e1900 */
[----:B------:R-:W-:Y:S01]  /*1a00*/  IADD3 R22, PT, PT, R22, 0x1, RZ ;  /* 0x0000000116167810 */ /* 0x000fe20007ffe0ff */
[----:B------:R-:W-:-:S03]  /*1a10*/  IMAD R15, R15, R0, R21 ;  /* 0x000000000f0f7224 */ /* 0x000fc600078e0215 */
[----:B------:R-:W-:-:S05]  /*1a20*/  IABS R19, R22 ;  /* 0x0000001600137213 */ /* 0x000fca0000000000 */
[----:B------:R-:W-:-:S05]  /*1a30*/  IMAD.HI.U32 R14, R9, R19, RZ ;  /* 0x00000013090e7227 */ /* 0x000fca00078e00ff */
[----:B------:R-:W-:-:S05]  /*1a40*/  IADD3 R18, PT, PT, -R14, RZ, RZ ;  /* 0x000000ff0e127210 */ /* 0x000fca0007ffe1ff */
[----:B------:R-:W-:Y:S01]  /*1a50*/  IMAD R19, R10, R18, R19 ;  /* 0x000000120a137224 */ /* 0x000fe200078e0213 */
[----:B------:R-:W-:-:S04]  /*1a60*/  LOP3.LUT R18, R22, R21, RZ, 0x3c, !PT ;  /* 0x0000001516127212 */ /* 0x000fc800078e3cff */
[----:B------:R-:W-:Y:S02]  /*1a70*/  ISETP.GT.U32.AND P3, PT, R8, R19, PT ;  /* 0x000000130800720c */ /* 0x000fe40003f64070 */
[----:B------:R-:W-:-:S11]  /*1a80*/  ISETP.GE.AND P4, PT, R18, RZ, PT ;  /* 0x000000ff1200720c */ /* 0x000fd60003f86270 */
[----:B------:R-:W-:Y:S01]  /*1a90*/  @!P3 IMAD.IADD R19, R19, 0x1, -R10 ;  /* 0x000000011313b824 */ /* 0x000fe200078e0a0a */
[----:B------:R-:W-:-:S04]  /*1aa0*/  @!P3 IADD3 R14, PT, PT, R14, 0x1, RZ ;  /* 0x000000010e0eb810 */ /* 0x000fc80007ffe0ff */
[----:B------:R-:W-:-:S13]  /*1ab0*/  ISETP.GE.U32.AND P2, PT, R19, R8, PT ;  /* 0x000000081300720c */ /* 0x000fda0003f46070 */
[----:B------:R-:W-:-:S05]  /*1ac0*/  @P2 IADD3 R14, PT, PT, R14, 0x1, RZ ;  /* 0x000000010e0e2810 */ /* 0x000fca0007ffe0ff */
[----:B------:R-:W-:-:S05]  /*1ad0*/  @!P4 IMAD.MOV R14, RZ, RZ, -R14 ;  /* 0x000000ffff0ec224 */ /* 0x000fca00078e0a0e */
[----:B0-----:R-:W-:Y:S01]  /*1ae0*/  SEL R17, R7, R14, !P1 ;  /* 0x0000000e07117207 */ /* 0x001fe20004800000 */
[----:B------:R-:W-:-:S03]  /*1af0*/  IMAD.WIDE R14, R15, 0x4, R12 ;  /* 0x000000040f0e7825 */ /* 0x000fc600078e020c */
[----:B------:R-:W-:Y:S02]  /*1b00*/  IADD3 R20, PT, PT, -R17, RZ, RZ ;  /* 0x000000ff11147210 */ /* 0x000fe40007ffe1ff */
[----:B------:R-:W-:Y:S01]  /*1b10*/  IADD3 R23, PT, PT, R6, R17, RZ ;  /* 0x0000001106177210 */ /* 0x000fe20007ffe0ff */
[----:B------:R-:W-:Y:S02]  /*1b20*/  IMAD.IADD R17, R4, 0x1, R3 ;  /* 0x0000000104117824 */ /* 0x000fe400078e0203 */
[----:B------:R-:W-:Y:S02]  /*1b30*/  IMAD R20, R21, R20, R22 ;  /* 0x0000001415147224 */ /* 0x000fe400078e0216 */
[----:B------:R-:W-:-:S04]  /*1b40*/  IMAD.WIDE R16, R17, 0x4, R12 ;  /* 0x0000000411107825 */ /* 0x000fc800078e020c */
[----:B------:R-:W-:-:S04]  /*1b50*/  IMAD R19, R23, R0, R20 ;  /* 0x0000000017137224 */ /* 0x000fc800078e0214 */
[----:B------:R-:W-:Y:S01]  /*1b60*/  IMAD.WIDE R18, R19, 0x4, R12 ;  /* 0x0000000413127825 */ /* 0x000fe200078e020c */
[----:B--2---:R1:W-:Y:S04]  /*1b70*/  REDG.E.ADD.STRONG.GPU desc[UR4][R14.64], R11 ;  /* 0x0000000b0e00798e */ /* 0x0043e8000c12e104 */
[----:B------:R1:W-:Y:S04]  /*1b80*/  REDG.E.ADD.STRONG.GPU desc[UR4][R16.64], R11 ;  /* 0x0000000b1000798e */ /* 0x0003e8000c12e104 */
[----:B------:R-:W2:Y:S01]  /*1b90*/  LDG.E R19, desc[UR4][R18.64] ;  /* 0x0000000412137981 */ /* 0x000ea2000c1e1900 */
[----:B------:R-:W-:Y:S01]  /*1ba0*/  IMAD R23, R23, R0, R21 ;  /* 0x0000000017177224 */ /* 0x000fe200078e0215 */
[----:B------:R-:W-:-:S03]  /*1bb0*/  IADD3 R25, PT, PT, R20, R3, RZ ;  /* 0x0000000314197210 */ /* 0x000fc60007ffe0ff */
[----:B------:R-:W-:-:S04]  /*1bc0*/  IMAD.WIDE R22, R23, 0x4, R12 ;  /* 0x0000000417167825 */ /* 0x000fc800078e020c */
[----:B------:R-:W-:Y:S01]  /*1bd0*/  IMAD.WIDE R12, R25, 0x4, R12 ;  /* 0x00000004190c7825 */ /* 0x000fe200078e020c */
[----:B--2---:R1:W-:Y:S04]  /*1be0*/  REDG.E.ADD.STRONG.GPU desc[UR4][R22.64], R19 ;  /* 0x000000131600798e */ /* 0x0043e8000c12e104 */
[----:B------:R1:W-:Y:S01]  /*1bf0*/  REDG.E.ADD.STRONG.GPU desc[UR4][R12.64], R19 ;  /* 0x000000130c00798e */ /* 0x0003e2000c12e104 */
[----:B------:R-:W-:-:S07]  /*1c00*/  IADD3 R2, PT, PT, R2, 0x2, RZ ;  /* 0x0000000202027810 */ /* 0x000fce0007ffe0ff */
.L_x_12:
[----:B------:R-:W-:Y:S05]  /*1c10*/  @P0 EXIT ;  /* 0x000000000000094d */ /* 0x000fea0003800000 */
[----:B01----:R-:W-:-:S05]  /*1c20*/  IMAD.IADD R12, R5, 0x1, R2 ;  /* 0x00000001050c7824 */ /* 0x003fca00078e0202 */
[----:B------:R-:W-:-:S05]  /*1c30*/  IABS R5, R12 ;  /* 0x0000000c00057213 */ /* 0x000fca0000000000 */
[----:B------:R-:W-:-:S05]  /*1c40*/  IMAD.HI.U32 R9, R9, R5, RZ ;  /* 0x0000000509097227 */ /* 0x000fca00078e00ff */
[----:B------:R-:W-:-:S05]  /*1c50*/  IADD3 R2, PT, PT, -R9, RZ, RZ ;  /* 0x000000ff09027210 */ /* 0x000fca0007ffe1ff */
[----:B------:R-:W-:Y:S01]  /*1c60*/  IMAD R5, R10, R2, R5 ;  /* 0x000000020a057224 */ /* 0x000fe200078e0205 */
[----:B------:R-:W-:-:S04]  /*1c70*/  LOP3.LUT R2, R12, R21, RZ, 0x3c, !PT ;  /* 0x000000150c027212 */ /* 0x000fc800078e3cff */
[----:B------:R-:W-:Y:S02]  /*1c80*/  ISETP.GT.U32.AND P2, PT, R8, R5, PT ;  /* 0x000000050800720c */ /* 0x000fe40003f44070 */
[----:B------:R-:W-:-:S11]  /*1c90*/  ISETP.GE.AND P3, PT, R2, RZ, PT ;  /* 0x000000ff0200720c */ /* 0x000fd60003f66270 */
[----:B------:R-:W-:Y:S01]  /*1ca0*/  @!P2 IADD3 R5, PT, PT, R5, -R10, RZ ;  /* 0x8000000a0505a210 */ /* 0x000fe20007ffe0ff */
[----:B------:R-:W-:-:S03]  /*1cb0*/  @!P2 VIADD R9, R9, 0x1 ;  /* 0x000000010909a836 */ /* 0x000fc60000000000 */
[----:B------:R-:W-:Y:S02]  /*1cc0*/  ISETP.GE.U32.AND P0, PT, R5, R8, PT ;  /* 0x000000080500720c */ /* 0x000fe40003f06070 */
[----:B------:R-:W0:Y:S11]  /*1cd0*/  LDC.64 R4, c[0x0][0x380] ;  /* 0x0000e000ff047b82 */ /* 0x000e360000000a00 */
[----:B------:R-:W-:-:S04]  /*1ce0*/  @P0 IADD3 R9, PT, PT, R9, 0x1, RZ ;  /* 0x0000000109090810 */ /* 0x000fc80007ffe0ff */
[----:B------:R-:W-:-:S04]  /*1cf0*/  @!P3 IADD3 R9, PT, PT, -R9, RZ, RZ ;  /* 0x000000ff0909b210 */ /* 0x000fc80007ffe1ff */
[----:B------:R-:W-:-:S04]  /*1d00*/  SEL R7, R7, R9, !P1 ;  /* 0x0000000907077207 */ /* 0x000fc80004800000 */
[----:B------:R-:W-:Y:S01]  /*1d10*/  IADD3 R9, PT, PT, R6, R7, RZ ;  /* 0x0000000706097210 */ /* 0x000fe20007ffe0ff */
[----:B------:R-:W-:-:S04]  /*1d20*/  IMAD.MOV R2, RZ, RZ, -R7 ;  /* 0x000000ffff027224 */ /* 0x000fc800078e0a07 */
[----:B------:R-:W-:-:S04]  /*1d30*/  IMAD R2, R21, R2, R12 ;  /* 0x0000000215027224 */ /* 0x000fc800078e020c */
[----:B------:R-:W-:-:S04]  /*1d40*/  IMAD R7, R9, R0, R2 ;  /* 0x0000000009077224 */ /* 0x000fc800078e0202 */
[----:B0-----:R-:W-:-:S06]  /*1d50*/  IMAD.WIDE R6, R7, 0x4, R4 ;  /* 0x0000000407067825 */ /* 0x001fcc00078e0204 */
[----:B------:R-:W2:Y:S01]  /*1d60*/  LDG.E R7, desc[UR4][R6.64] ;  /* 0x0000000406077981 */ /* 0x000ea2000c1e1900 */
[----:B------:R-:W-:Y:S01]  /*1d70*/  IMAD R9, R9, R0, R21 ;  /* 0x0000000009097224 */ /* 0x000fe200078e0215 */
[----:B------:R-:W-:-:S03]  /*1d80*/  IADD3 R11, PT, PT, R2, R3, RZ ;  /* 0x00000003020b7210 */ /* 0x000fc60007ffe0ff */
[----:B------:R-:W-:-:S04]  /*1d90*/  IMAD.WIDE R2, R9, 0x4, R4 ;  /* 0x0000000409027825 */ /* 0x000fc800078e0204 */
[----:B------:R-:W-:Y:S01]  /*1da0*/  IMAD.WIDE R4, R11, 0x4, R4 ;  /* 0x000000040b047825 */ /* 0x000fe200078e0204 */
[----:B--2---:R-:W-:Y:S04]  /*1db0*/  REDG.E.ADD.STRONG.GPU desc[UR4][R2.64], R7 ;  /* 0x000000070200798e */ /* 0x004fe8000c12e104 */
[----:B------:R-:W-:Y:S01]  /*1dc0*/  REDG.E.ADD.STRONG.GPU desc[UR4][R4.64], R7 ;  /* 0x000000070400798e */ /* 0x000fe2000c12e104 */
[----:B------:R-:W-:Y:S05]  /*1dd0*/  EXIT ;  /* 0x000000000000794d */ /* 0x000fea0003800000 */
.L_x_13:
        /* <DEDUP_REMOVED lines=10> */
.L_x_16:


//--------------------- .nv.global.init           --------------------------
	.section	.nv.global.init,"aw",@progbits
	.align	4
.nv.global.init:
	.type		min_el,@object
	.size		min_el,(.L_0 - min_el)
min_el:
        /*0000*/ 	.byte	0xff, 0xff, 0xff, 0x7f
.L_0:


//--------------------- .nv.shared.reserved.0     --------------------------
	.section	.nv.shared.reserved.0,"aw",@nobits
	.weak		__nv_reservedSMEM_offset_0_alias
	.size		__nv_reservedSMEM_offset_0_alias, 0, 64
	.other		__nv_reservedSMEM_offset_0_alias,@"STO_CUDA_RESERVED_SHARED STV_DEFAULT"
__nv_reservedSMEM_offset_0_alias:
	.zero		0
	.zero		64


//--------------------- .nv.constant0._Z9updateMinPiiii --------------------------
	.section	.nv.constant0._Z9updateMinPiiii,"a",@progbits
	.sectionflags	@""
	.align	4
.nv.constant0._Z9updateMinPiiii:
	.zero		916


//--------------------- .nv.constant0._Z7findMinPiii --------------------------
	.section	.nv.constant0._Z7findMinPiii,"a",@progbits
	.sectionflags	@""
	.align	4
.nv.constant0._Z7findMinPiii:
	.zero		912


//--------------------- .nv.constant0._Z8sumRandCPiiii --------------------------
	.section	.nv.constant0._Z8sumRandCPiiii,"a",@progbits
	.sectionflags	@""
	.align	4
.nv.constant0._Z8sumRandCPiiii:
	.zero		916


//--------------------- SYMBOLS --------------------------

	.type		.nv.reservedSmem.offset0,@object
	.size		.nv.reservedSmem.offset0,0x4
